//
// Generated by NVIDIA NVVM Compiler
//
// Compiler Build ID: CL-36424714
// Cuda compilation tools, release 13.0, V13.0.88
// Based on NVVM 20.0.0
//

.version 9.0
.target sm_100
.address_size 64

	// .globl	main_kernel0
.extern .shared .align 16 .b8 buf_dyn_shmem[];

.visible .entry main_kernel0(
	.param .u64 .ptr .align 1 main_kernel0_param_0,
	.param .u64 .ptr .align 1 main_kernel0_param_1,
	.param .u64 .ptr .align 1 main_kernel0_param_2
)
.maxntid 64
{
	.reg .pred 	%p<2>;
	.reg .b32 	%r<148>;
	.reg .b32 	%f<886>;
	.reg .b64 	%rd<66>;

	ld.param.u64 	%rd35, [main_kernel0_param_0];
	ld.param.u64 	%rd36, [main_kernel0_param_1];
	mov.u32 	%r42, %tid.x;
	shl.b32 	%r43, %r42, 4;
	and.b32  	%r44, %r43, 896;
	and.b32  	%r1, %r42, 1;
	shl.b32 	%r45, %r42, 6;
	and.b32  	%r46, %r45, 64;
	or.b32  	%r47, %r44, %r46;
	shr.u32 	%r48, %r42, 1;
	shl.b32 	%r49, %r42, 3;
	and.b32  	%r50, %r49, 48;
	or.b32  	%r2, %r47, %r50;
	cvt.u64.u32 	%rd37, %r2;
	mov.u32 	%r51, buf_dyn_shmem;
	cvt.u64.u32 	%rd38, %r51;
	cvta.shared.u64 	%rd39, %rd38;
	add.s64 	%rd5, %rd39, %rd37;
	// begin inline asm
	{ .reg .u64 addr; cvta.to.shared.u64 addr, %rd5; cvt.u32.u64 %r11, addr; }

	// end inline asm
	and.b32  	%r52, %r45, 3584;
	mov.u32 	%r53, %ctaid.x;
	shl.b32 	%r54, %r53, 2;
	and.b32  	%r55, %r54, 2147483616;
	add.s32 	%r56, %r52, %r55;
	shl.b32 	%r57, %r42, 2;
	and.b32  	%r58, %r57, 28;
	or.b32  	%r59, %r56, %r58;
	mul.wide.u32 	%rd40, %r59, 4;
	add.s64 	%rd6, %rd35, %rd40;
	// begin inline asm
	cp.async.cg.shared.global [%r11], [%rd6], 16;
	// end inline asm
	shr.u32 	%r60, %r42, 3;
	shl.b32 	%r61, %r42, 7;
	and.b32  	%r62, %r61, 128;
	and.b32  	%r63, %r53, 7;
	and.b32  	%r64, %r42, 56;
	or.b32  	%r65, %r63, %r64;
	shl.b32 	%r66, %r65, 5;
	or.b32  	%r67, %r66, %r58;
	mad.lo.s32 	%r68, %r60, 192, %r62;
	or.b32  	%r69, %r68, %r50;
	cvt.u64.u32 	%rd41, %r69;
	add.s64 	%rd2, %rd39, %rd41;
	add.s64 	%rd7, %rd2, 4096;
	// begin inline asm
	{ .reg .u64 addr; cvta.to.shared.u64 addr, %rd7; cvt.u32.u64 %r13, addr; }

	// end inline asm
	mul.wide.u32 	%rd42, %r67, 4;
	add.s64 	%rd8, %rd36, %rd42;
	// begin inline asm
	cp.async.ca.shared.global [%r13], [%rd8], 4;
	// end inline asm
	add.s64 	%rd9, %rd2, 4100;
	// begin inline asm
	{ .reg .u64 addr; cvta.to.shared.u64 addr, %rd9; cvt.u32.u64 %r15, addr; }

	// end inline asm
	add.s64 	%rd10, %rd8, 4;
	// begin inline asm
	cp.async.ca.shared.global [%r15], [%rd10], 4;
	// end inline asm
	add.s64 	%rd11, %rd2, 4104;
	// begin inline asm
	{ .reg .u64 addr; cvta.to.shared.u64 addr, %rd11; cvt.u32.u64 %r17, addr; }

	// end inline asm
	add.s64 	%rd12, %rd8, 8;
	// begin inline asm
	cp.async.ca.shared.global [%r17], [%rd12], 4;
	// end inline asm
	add.s64 	%rd13, %rd2, 4108;
	// begin inline asm
	{ .reg .u64 addr; cvta.to.shared.u64 addr, %rd13; cvt.u32.u64 %r19, addr; }

	// end inline asm
	add.s64 	%rd14, %rd8, 12;
	// begin inline asm
	cp.async.ca.shared.global [%r19], [%rd14], 4;
	// end inline asm
	// begin inline asm
	cp.async.commit_group;
	// end inline asm
	add.s64 	%rd15, %rd5, 1024;
	// begin inline asm
	{ .reg .u64 addr; cvta.to.shared.u64 addr, %rd15; cvt.u32.u64 %r21, addr; }

	// end inline asm
	add.s64 	%rd16, %rd6, 16384;
	// begin inline asm
	cp.async.cg.shared.global [%r21], [%rd16], 16;
	// end inline asm
	add.s64 	%rd17, %rd2, 5632;
	// begin inline asm
	{ .reg .u64 addr; cvta.to.shared.u64 addr, %rd17; cvt.u32.u64 %r23, addr; }

	// end inline asm
	add.s64 	%rd18, %rd8, 8192;
	// begin inline asm
	cp.async.ca.shared.global [%r23], [%rd18], 4;
	// end inline asm
	add.s64 	%rd19, %rd2, 5636;
	// begin inline asm
	{ .reg .u64 addr; cvta.to.shared.u64 addr, %rd19; cvt.u32.u64 %r25, addr; }

	// end inline asm
	add.s64 	%rd20, %rd8, 8196;
	// begin inline asm
	cp.async.ca.shared.global [%r25], [%rd20], 4;
	// end inline asm
	add.s64 	%rd21, %rd2, 5640;
	// begin inline asm
	{ .reg .u64 addr; cvta.to.shared.u64 addr, %rd21; cvt.u32.u64 %r27, addr; }

	// end inline asm
	add.s64 	%rd22, %rd8, 8200;
	// begin inline asm
	cp.async.ca.shared.global [%r27], [%rd22], 4;
	// end inline asm
	add.s64 	%rd23, %rd2, 5644;
	// begin inline asm
	{ .reg .u64 addr; cvta.to.shared.u64 addr, %rd23; cvt.u32.u64 %r29, addr; }

	// end inline asm
	add.s64 	%rd24, %rd8, 8204;
	// begin inline asm
	cp.async.ca.shared.global [%r29], [%rd24], 4;
	// end inline asm
	// begin inline asm
	cp.async.commit_group;
	// end inline asm
	add.s64 	%rd25, %rd5, 2048;
	// begin inline asm
	{ .reg .u64 addr; cvta.to.shared.u64 addr, %rd25; cvt.u32.u64 %r31, addr; }

	// end inline asm
	add.s64 	%rd26, %rd6, 32768;
	// begin inline asm
	cp.async.cg.shared.global [%r31], [%rd26], 16;
	// end inline asm
	add.s64 	%rd27, %rd2, 7168;
	// begin inline asm
	{ .reg .u64 addr; cvta.to.shared.u64 addr, %rd27; cvt.u32.u64 %r33, addr; }

	// end inline asm
	add.s64 	%rd28, %rd8, 16384;
	// begin inline asm
	cp.async.ca.shared.global [%r33], [%rd28], 4;
	// end inline asm
	add.s64 	%rd29, %rd2, 7172;
	// begin inline asm
	{ .reg .u64 addr; cvta.to.shared.u64 addr, %rd29; cvt.u32.u64 %r35, addr; }

	// end inline asm
	add.s64 	%rd30, %rd8, 16388;
	// begin inline asm
	cp.async.ca.shared.global [%r35], [%rd30], 4;
	// end inline asm
	add.s64 	%rd31, %rd2, 7176;
	// begin inline asm
	{ .reg .u64 addr; cvta.to.shared.u64 addr, %rd31; cvt.u32.u64 %r37, addr; }

	// end inline asm
	add.s64 	%rd32, %rd8, 16392;
	// begin inline asm
	cp.async.ca.shared.global [%r37], [%rd32], 4;
	// end inline asm
	add.s64 	%rd33, %rd2, 7180;
	// begin inline asm
	{ .reg .u64 addr; cvta.to.shared.u64 addr, %rd33; cvt.u32.u64 %r39, addr; }

	// end inline asm
	add.s64 	%rd34, %rd8, 16396;
	// begin inline asm
	cp.async.ca.shared.global [%r39], [%rd34], 4;
	// end inline asm
	// begin inline asm
	cp.async.commit_group;
	// end inline asm
	// begin inline asm
	cp.async.wait_group 2;
	// end inline asm
	bar.sync 	0;
	shr.u32 	%r3, %r42, 2;
	and.b32  	%r70, %r57, 16;
	and.b32  	%r71, %r48, 12;
	shl.b32 	%r72, %r42, 1;
	and.b32  	%r73, %r72, 2;
	or.b32  	%r74, %r71, %r73;
	or.b32  	%r75, %r74, %r70;
	shl.b32 	%r76, %r75, 2;
	add.s32 	%r4, %r51, %r76;
	ld.shared.v2.f32 	{%f877, %f876}, [%r4];
	shl.b32 	%r77, %r53, 5;
	or.b32  	%r78, %r77, %r48;
	and.b32  	%r79, %r78, 240;
	and.b32  	%r80, %r48, 1;
	and.b32  	%r81, %r57, 8;
	or.b32  	%r5, %r79, %r81;
	shr.u32 	%r82, %r42, 4;
	or.b32  	%r83, %r54, %r82;
	and.b32  	%r84, %r83, 6;
	or.b32  	%r85, %r84, %r80;
	shl.b32 	%r86, %r85, 2;
	shl.b32 	%r87, %r53, 4;
	and.b32  	%r88, %r87, 16;
	and.b32  	%r89, %r77, 192;
	or.b32  	%r90, %r89, %r88;
	sub.s32 	%r6, %r86, %r90;
	and.b32  	%r91, %r5, 192;
	add.s32 	%r92, %r6, %r91;
	shl.b32 	%r93, %r92, 2;
	add.s32 	%r8, %r51, %r93;
	ld.shared.v4.f32 	{%f885, %f884, %f883, %f882}, [%r8+4096];
	ld.shared.v4.f32 	{%f881, %f880, %f879, %f878}, [%r8+4224];
	mov.b32 	%r147, 0;
	mov.f32 	%f860, 0f00000000;
	mov.f32 	%f861, %f860;
	mov.f32 	%f862, %f860;
	mov.f32 	%f863, %f860;
	mov.f32 	%f864, %f860;
	mov.f32 	%f865, %f860;
	mov.f32 	%f866, %f860;
	mov.f32 	%f867, %f860;
	mov.f32 	%f868, %f860;
	mov.f32 	%f869, %f860;
	mov.f32 	%f870, %f860;
	mov.f32 	%f871, %f860;
	mov.f32 	%f872, %f860;
	mov.f32 	%f873, %f860;
	mov.f32 	%f874, %f860;
	mov.f32 	%f875, %f860;
$L__BB0_1:
	bar.sync 	0;
	add.s32 	%r104, %r147, -1;
	and.b32  	%r105, %r104, 3;
	shl.b32 	%r106, %r104, 10;
	and.b32  	%r107, %r106, 3072;
	or.b32  	%r108, %r2, %r107;
	cvt.u64.u32 	%rd53, %r108;
	mov.u32 	%r109, buf_dyn_shmem;
	cvt.u64.u32 	%rd54, %r109;
	cvta.shared.u64 	%rd55, %rd54;
	add.s64 	%rd43, %rd55, %rd53;
	// begin inline asm
	{ .reg .u64 addr; cvta.to.shared.u64 addr, %rd43; cvt.u32.u64 %r94, addr; }

	// end inline asm
	shl.b32 	%r110, %r147, 12;
	mul.wide.u32 	%rd56, %r110, 4;
	add.s64 	%rd57, %rd6, %rd56;
	add.s64 	%rd44, %rd57, 49152;
	// begin inline asm
	cp.async.cg.shared.global [%r94], [%rd44], 16;
	// end inline asm
	mul.lo.s32 	%r111, %r105, 1536;
	shl.b32 	%r112, %r147, 11;
	cvt.u64.u32 	%rd58, %r111;
	add.s64 	%rd59, %rd2, %rd58;
	add.s64 	%rd45, %rd59, 4096;
	// begin inline asm
	{ .reg .u64 addr; cvta.to.shared.u64 addr, %rd45; cvt.u32.u64 %r96, addr; }

	// end inline asm
	mul.wide.s32 	%rd60, %r112, 4;
	add.s64 	%rd61, %rd8, %rd60;
	add.s64 	%rd46, %rd61, 24576;
	// begin inline asm
	cp.async.ca.shared.global [%r96], [%rd46], 4;
	// end inline asm
	add.s64 	%rd47, %rd59, 4100;
	// begin inline asm
	{ .reg .u64 addr; cvta.to.shared.u64 addr, %rd47; cvt.u32.u64 %r98, addr; }

	// end inline asm
	add.s64 	%rd48, %rd61, 24580;
	// begin inline asm
	cp.async.ca.shared.global [%r98], [%rd48], 4;
	// end inline asm
	add.s64 	%rd49, %rd59, 4104;
	// begin inline asm
	{ .reg .u64 addr; cvta.to.shared.u64 addr, %rd49; cvt.u32.u64 %r100, addr; }

	// end inline asm
	add.s64 	%rd50, %rd61, 24584;
	// begin inline asm
	cp.async.ca.shared.global [%r100], [%rd50], 4;
	// end inline asm
	add.s64 	%rd51, %rd59, 4108;
	// begin inline asm
	{ .reg .u64 addr; cvta.to.shared.u64 addr, %rd51; cvt.u32.u64 %r102, addr; }

	// end inline asm
	add.s64 	%rd52, %rd61, 24588;
	// begin inline asm
	cp.async.ca.shared.global [%r102], [%rd52], 4;
	// end inline asm
	// begin inline asm
	cp.async.commit_group;
	// end inline asm
	// begin inline asm
	cp.async.wait_group 2;
	// end inline asm
	bar.sync 	0;
	and.b32  	%r113, %r147, 3;
	shl.b32 	%r114, %r147, 10;
	and.b32  	%r115, %r114, 3072;
	add.s32 	%r116, %r4, %r115;
	ld.shared.v2.f32 	{%f64, %f65}, [%r116+128];
	mad.lo.s32 	%r117, %r113, 384, %r6;
	and.b32  	%r118, %r5, 192;
	add.s32 	%r119, %r117, %r118;
	shl.b32 	%r120, %r119, 2;
	add.s32 	%r121, %r109, %r120;
	ld.shared.v4.f32 	{%f66, %f67, %f68, %f69}, [%r121+4288];
	add.s32 	%r122, %r5, 4;
	and.b32  	%r123, %r122, 192;
	or.b32  	%r124, %r123, 32;
	add.s32 	%r125, %r117, %r124;
	shl.b32 	%r126, %r125, 2;
	add.s32 	%r127, %r109, %r126;
	ld.shared.v4.f32 	{%f70, %f71, %f72, %f73}, [%r127+4288];
	fma.rn.f32 	%f74, %f877, %f885, %f875;
	fma.rn.f32 	%f75, %f876, %f885, %f867;
	fma.rn.f32 	%f76, %f877, %f884, %f874;
	fma.rn.f32 	%f77, %f876, %f884, %f866;
	fma.rn.f32 	%f78, %f877, %f883, %f873;
	fma.rn.f32 	%f79, %f876, %f883, %f865;
	fma.rn.f32 	%f80, %f877, %f882, %f872;
	fma.rn.f32 	%f81, %f876, %f882, %f864;
	fma.rn.f32 	%f82, %f877, %f881, %f871;
	fma.rn.f32 	%f83, %f876, %f881, %f863;
	fma.rn.f32 	%f84, %f877, %f880, %f870;
	fma.rn.f32 	%f85, %f876, %f880, %f862;
	fma.rn.f32 	%f86, %f877, %f879, %f869;
	fma.rn.f32 	%f87, %f876, %f879, %f861;
	fma.rn.f32 	%f88, %f877, %f878, %f868;
	fma.rn.f32 	%f89, %f876, %f878, %f860;
	ld.shared.v2.f32 	{%f90, %f91}, [%r116+256];
	ld.shared.v4.f32 	{%f92, %f93, %f94, %f95}, [%r121+4480];
	ld.shared.v4.f32 	{%f96, %f97, %f98, %f99}, [%r127+4480];
	fma.rn.f32 	%f100, %f64, %f66, %f74;
	fma.rn.f32 	%f101, %f65, %f66, %f75;
	fma.rn.f32 	%f102, %f64, %f67, %f76;
	fma.rn.f32 	%f103, %f65, %f67, %f77;
	fma.rn.f32 	%f104, %f64, %f68, %f78;
	fma.rn.f32 	%f105, %f65, %f68, %f79;
	fma.rn.f32 	%f106, %f64, %f69, %f80;
	fma.rn.f32 	%f107, %f65, %f69, %f81;
	fma.rn.f32 	%f108, %f64, %f70, %f82;
	fma.rn.f32 	%f109, %f65, %f70, %f83;
	fma.rn.f32 	%f110, %f64, %f71, %f84;
	fma.rn.f32 	%f111, %f65, %f71, %f85;
	fma.rn.f32 	%f112, %f64, %f72, %f86;
	fma.rn.f32 	%f113, %f65, %f72, %f87;
	fma.rn.f32 	%f114, %f64, %f73, %f88;
	fma.rn.f32 	%f115, %f65, %f73, %f89;
	ld.shared.v2.f32 	{%f116, %f117}, [%r116+384];
	ld.shared.v4.f32 	{%f118, %f119, %f120, %f121}, [%r121+4672];
	ld.shared.v4.f32 	{%f122, %f123, %f124, %f125}, [%r127+4672];
	fma.rn.f32 	%f126, %f90, %f92, %f100;
	fma.rn.f32 	%f127, %f91, %f92, %f101;
	fma.rn.f32 	%f128, %f90, %f93, %f102;
	fma.rn.f32 	%f129, %f91, %f93, %f103;
	fma.rn.f32 	%f130, %f90, %f94, %f104;
	fma.rn.f32 	%f131, %f91, %f94, %f105;
	fma.rn.f32 	%f132, %f90, %f95, %f106;
	fma.rn.f32 	%f133, %f91, %f95, %f107;
	fma.rn.f32 	%f134, %f90, %f96, %f108;
	fma.rn.f32 	%f135, %f91, %f96, %f109;
	fma.rn.f32 	%f136, %f90, %f97, %f110;
	fma.rn.f32 	%f137, %f91, %f97, %f111;
	fma.rn.f32 	%f138, %f90, %f98, %f112;
	fma.rn.f32 	%f139, %f91, %f98, %f113;
	fma.rn.f32 	%f140, %f90, %f99, %f114;
	fma.rn.f32 	%f141, %f91, %f99, %f115;
	ld.shared.v2.f32 	{%f142, %f143}, [%r116+512];
	ld.shared.v4.f32 	{%f144, %f145, %f146, %f147}, [%r121+4864];
	ld.shared.v4.f32 	{%f148, %f149, %f150, %f151}, [%r127+4864];
	fma.rn.f32 	%f152, %f116, %f118, %f126;
	fma.rn.f32 	%f153, %f117, %f118, %f127;
	fma.rn.f32 	%f154, %f116, %f119, %f128;
	fma.rn.f32 	%f155, %f117, %f119, %f129;
	fma.rn.f32 	%f156, %f116, %f120, %f130;
	fma.rn.f32 	%f157, %f117, %f120, %f131;
	fma.rn.f32 	%f158, %f116, %f121, %f132;
	fma.rn.f32 	%f159, %f117, %f121, %f133;
	fma.rn.f32 	%f160, %f116, %f122, %f134;
	fma.rn.f32 	%f161, %f117, %f122, %f135;
	fma.rn.f32 	%f162, %f116, %f123, %f136;
	fma.rn.f32 	%f163, %f117, %f123, %f137;
	fma.rn.f32 	%f164, %f116, %f124, %f138;
	fma.rn.f32 	%f165, %f117, %f124, %f139;
	fma.rn.f32 	%f166, %f116, %f125, %f140;
	fma.rn.f32 	%f167, %f117, %f125, %f141;
	ld.shared.v2.f32 	{%f168, %f169}, [%r116+640];
	ld.shared.v4.f32 	{%f170, %f171, %f172, %f173}, [%r121+5056];
	ld.shared.v4.f32 	{%f174, %f175, %f176, %f177}, [%r127+5056];
	fma.rn.f32 	%f178, %f142, %f144, %f152;
	fma.rn.f32 	%f179, %f143, %f144, %f153;
	fma.rn.f32 	%f180, %f142, %f145, %f154;
	fma.rn.f32 	%f181, %f143, %f145, %f155;
	fma.rn.f32 	%f182, %f142, %f146, %f156;
	fma.rn.f32 	%f183, %f143, %f146, %f157;
	fma.rn.f32 	%f184, %f142, %f147, %f158;
	fma.rn.f32 	%f185, %f143, %f147, %f159;
	fma.rn.f32 	%f186, %f142, %f148, %f160;
	fma.rn.f32 	%f187, %f143, %f148, %f161;
	fma.rn.f32 	%f188, %f142, %f149, %f162;
	fma.rn.f32 	%f189, %f143, %f149, %f163;
	fma.rn.f32 	%f190, %f142, %f150, %f164;
	fma.rn.f32 	%f191, %f143, %f150, %f165;
	fma.rn.f32 	%f192, %f142, %f151, %f166;
	fma.rn.f32 	%f193, %f143, %f151, %f167;
	ld.shared.v2.f32 	{%f194, %f195}, [%r116+768];
	ld.shared.v4.f32 	{%f196, %f197, %f198, %f199}, [%r121+5248];
	ld.shared.v4.f32 	{%f200, %f201, %f202, %f203}, [%r127+5248];
	fma.rn.f32 	%f204, %f168, %f170, %f178;
	fma.rn.f32 	%f205, %f169, %f170, %f179;
	fma.rn.f32 	%f206, %f168, %f171, %f180;
	fma.rn.f32 	%f207, %f169, %f171, %f181;
	fma.rn.f32 	%f208, %f168, %f172, %f182;
	fma.rn.f32 	%f209, %f169, %f172, %f183;
	fma.rn.f32 	%f210, %f168, %f173, %f184;
	fma.rn.f32 	%f211, %f169, %f173, %f185;
	fma.rn.f32 	%f212, %f168, %f174, %f186;
	fma.rn.f32 	%f213, %f169, %f174, %f187;
	fma.rn.f32 	%f214, %f168, %f175, %f188;
	fma.rn.f32 	%f215, %f169, %f175, %f189;
	fma.rn.f32 	%f216, %f168, %f176, %f190;
	fma.rn.f32 	%f217, %f169, %f176, %f191;
	fma.rn.f32 	%f218, %f168, %f177, %f192;
	fma.rn.f32 	%f219, %f169, %f177, %f193;
	ld.shared.v2.f32 	{%f220, %f221}, [%r116+896];
	ld.shared.v4.f32 	{%f222, %f223, %f224, %f225}, [%r121+5440];
	ld.shared.v4.f32 	{%f226, %f227, %f228, %f229}, [%r127+5440];
	fma.rn.f32 	%f230, %f194, %f196, %f204;
	fma.rn.f32 	%f231, %f195, %f196, %f205;
	fma.rn.f32 	%f232, %f194, %f197, %f206;
	fma.rn.f32 	%f233, %f195, %f197, %f207;
	fma.rn.f32 	%f234, %f194, %f198, %f208;
	fma.rn.f32 	%f235, %f195, %f198, %f209;
	fma.rn.f32 	%f236, %f194, %f199, %f210;
	fma.rn.f32 	%f237, %f195, %f199, %f211;
	fma.rn.f32 	%f238, %f194, %f200, %f212;
	fma.rn.f32 	%f239, %f195, %f200, %f213;
	fma.rn.f32 	%f240, %f194, %f201, %f214;
	fma.rn.f32 	%f241, %f195, %f201, %f215;
	fma.rn.f32 	%f242, %f194, %f202, %f216;
	fma.rn.f32 	%f243, %f195, %f202, %f217;
	fma.rn.f32 	%f244, %f194, %f203, %f218;
	fma.rn.f32 	%f245, %f195, %f203, %f219;
	add.s32 	%r147, %r147, 1;
	and.b32  	%r128, %r147, 3;
	shl.b32 	%r129, %r147, 10;
	and.b32  	%r130, %r129, 3072;
	add.s32 	%r131, %r4, %r130;
	ld.shared.v2.f32 	{%f877, %f876}, [%r131];
	mad.lo.s32 	%r132, %r128, 384, %r6;
	add.s32 	%r133, %r132, %r118;
	shl.b32 	%r134, %r133, 2;
	add.s32 	%r135, %r109, %r134;
	ld.shared.v4.f32 	{%f885, %f884, %f883, %f882}, [%r135+4096];
	add.s32 	%r136, %r132, %r124;
	shl.b32 	%r137, %r136, 2;
	add.s32 	%r138, %r109, %r137;
	ld.shared.v4.f32 	{%f881, %f880, %f879, %f878}, [%r138+4096];
	fma.rn.f32 	%f875, %f220, %f222, %f230;
	fma.rn.f32 	%f867, %f221, %f222, %f231;
	fma.rn.f32 	%f874, %f220, %f223, %f232;
	fma.rn.f32 	%f866, %f221, %f223, %f233;
	fma.rn.f32 	%f873, %f220, %f224, %f234;
	fma.rn.f32 	%f865, %f221, %f224, %f235;
	fma.rn.f32 	%f872, %f220, %f225, %f236;
	fma.rn.f32 	%f864, %f221, %f225, %f237;
	fma.rn.f32 	%f871, %f220, %f226, %f238;
	fma.rn.f32 	%f863, %f221, %f226, %f239;
	fma.rn.f32 	%f870, %f220, %f227, %f240;
	fma.rn.f32 	%f862, %f221, %f227, %f241;
	fma.rn.f32 	%f869, %f220, %f228, %f242;
	fma.rn.f32 	%f861, %f221, %f228, %f243;
	fma.rn.f32 	%f868, %f220, %f229, %f244;
	fma.rn.f32 	%f860, %f221, %f229, %f245;
	setp.ne.s32 	%p1, %r147, 77;
	@%p1 bra 	$L__BB0_1;
	ld.param.u64 	%rd65, [main_kernel0_param_2];
	cvta.to.global.u64 	%rd62, %rd65;
	// begin inline asm
	cp.async.wait_group 1;
	// end inline asm
	bar.sync 	0;
	ld.shared.v2.f32 	{%f246, %f247}, [%r4+1152];
	ld.shared.v4.f32 	{%f248, %f249, %f250, %f251}, [%r8+5824];
	ld.shared.v4.f32 	{%f252, %f253, %f254, %f255}, [%r8+5952];
	fma.rn.f32 	%f256, %f877, %f885, %f875;
	fma.rn.f32 	%f257, %f876, %f885, %f867;
	fma.rn.f32 	%f258, %f877, %f884, %f874;
	fma.rn.f32 	%f259, %f876, %f884, %f866;
	fma.rn.f32 	%f260, %f877, %f883, %f873;
	fma.rn.f32 	%f261, %f876, %f883, %f865;
	fma.rn.f32 	%f262, %f877, %f882, %f872;
	fma.rn.f32 	%f263, %f876, %f882, %f864;
	fma.rn.f32 	%f264, %f877, %f881, %f871;
	fma.rn.f32 	%f265, %f876, %f881, %f863;
	fma.rn.f32 	%f266, %f877, %f880, %f870;
	fma.rn.f32 	%f267, %f876, %f880, %f862;
	fma.rn.f32 	%f268, %f877, %f879, %f869;
	fma.rn.f32 	%f269, %f876, %f879, %f861;
	fma.rn.f32 	%f270, %f877, %f878, %f868;
	fma.rn.f32 	%f271, %f876, %f878, %f860;
	ld.shared.v2.f32 	{%f272, %f273}, [%r4+1280];
	ld.shared.v4.f32 	{%f274, %f275, %f276, %f277}, [%r8+6016];
	ld.shared.v4.f32 	{%f278, %f279, %f280, %f281}, [%r8+6144];
	fma.rn.f32 	%f282, %f246, %f248, %f256;
	fma.rn.f32 	%f283, %f247, %f248, %f257;
	fma.rn.f32 	%f284, %f246, %f249, %f258;
	fma.rn.f32 	%f285, %f247, %f249, %f259;
	fma.rn.f32 	%f286, %f246, %f250, %f260;
	fma.rn.f32 	%f287, %f247, %f250, %f261;
	fma.rn.f32 	%f288, %f246, %f251, %f262;
	fma.rn.f32 	%f289, %f247, %f251, %f263;
	fma.rn.f32 	%f290, %f246, %f252, %f264;
	fma.rn.f32 	%f291, %f247, %f252, %f265;
	fma.rn.f32 	%f292, %f246, %f253, %f266;
	fma.rn.f32 	%f293, %f247, %f253, %f267;
	fma.rn.f32 	%f294, %f246, %f254, %f268;
	fma.rn.f32 	%f295, %f247, %f254, %f269;
	fma.rn.f32 	%f296, %f246, %f255, %f270;
	fma.rn.f32 	%f297, %f247, %f255, %f271;
	ld.shared.v2.f32 	{%f298, %f299}, [%r4+1408];
	ld.shared.v4.f32 	{%f300, %f301, %f302, %f303}, [%r8+6208];
	ld.shared.v4.f32 	{%f304, %f305, %f306, %f307}, [%r8+6336];
	fma.rn.f32 	%f308, %f272, %f274, %f282;
	fma.rn.f32 	%f309, %f273, %f274, %f283;
	fma.rn.f32 	%f310, %f272, %f275, %f284;
	fma.rn.f32 	%f311, %f273, %f275, %f285;
	fma.rn.f32 	%f312, %f272, %f276, %f286;
	fma.rn.f32 	%f313, %f273, %f276, %f287;
	fma.rn.f32 	%f314, %f272, %f277, %f288;
	fma.rn.f32 	%f315, %f273, %f277, %f289;
	fma.rn.f32 	%f316, %f272, %f278, %f290;
	fma.rn.f32 	%f317, %f273, %f278, %f291;
	fma.rn.f32 	%f318, %f272, %f279, %f292;
	fma.rn.f32 	%f319, %f273, %f279, %f293;
	fma.rn.f32 	%f320, %f272, %f280, %f294;
	fma.rn.f32 	%f321, %f273, %f280, %f295;
	fma.rn.f32 	%f322, %f272, %f281, %f296;
	fma.rn.f32 	%f323, %f273, %f281, %f297;
	ld.shared.v2.f32 	{%f324, %f325}, [%r4+1536];
	ld.shared.v4.f32 	{%f326, %f327, %f328, %f329}, [%r8+6400];
	ld.shared.v4.f32 	{%f330, %f331, %f332, %f333}, [%r8+6528];
	fma.rn.f32 	%f334, %f298, %f300, %f308;
	fma.rn.f32 	%f335, %f299, %f300, %f309;
	fma.rn.f32 	%f336, %f298, %f301, %f310;
	fma.rn.f32 	%f337, %f299, %f301, %f311;
	fma.rn.f32 	%f338, %f298, %f302, %f312;
	fma.rn.f32 	%f339, %f299, %f302, %f313;
	fma.rn.f32 	%f340, %f298, %f303, %f314;
	fma.rn.f32 	%f341, %f299, %f303, %f315;
	fma.rn.f32 	%f342, %f298, %f304, %f316;
	fma.rn.f32 	%f343, %f299, %f304, %f317;
	fma.rn.f32 	%f344, %f298, %f305, %f318;
	fma.rn.f32 	%f345, %f299, %f305, %f319;
	fma.rn.f32 	%f346, %f298, %f306, %f320;
	fma.rn.f32 	%f347, %f299, %f306, %f321;
	fma.rn.f32 	%f348, %f298, %f307, %f322;
	fma.rn.f32 	%f349, %f299, %f307, %f323;
	ld.shared.v2.f32 	{%f350, %f351}, [%r4+1664];
	ld.shared.v4.f32 	{%f352, %f353, %f354, %f355}, [%r8+6592];
	ld.shared.v4.f32 	{%f356, %f357, %f358, %f359}, [%r8+6720];
	fma.rn.f32 	%f360, %f324, %f326, %f334;
	fma.rn.f32 	%f361, %f325, %f326, %f335;
	fma.rn.f32 	%f362, %f324, %f327, %f336;
	fma.rn.f32 	%f363, %f325, %f327, %f337;
	fma.rn.f32 	%f364, %f324, %f328, %f338;
	fma.rn.f32 	%f365, %f325, %f328, %f339;
	fma.rn.f32 	%f366, %f324, %f329, %f340;
	fma.rn.f32 	%f367, %f325, %f329, %f341;
	fma.rn.f32 	%f368, %f324, %f330, %f342;
	fma.rn.f32 	%f369, %f325, %f330, %f343;
	fma.rn.f32 	%f370, %f324, %f331, %f344;
	fma.rn.f32 	%f371, %f325, %f331, %f345;
	fma.rn.f32 	%f372, %f324, %f332, %f346;
	fma.rn.f32 	%f373, %f325, %f332, %f347;
	fma.rn.f32 	%f374, %f324, %f333, %f348;
	fma.rn.f32 	%f375, %f325, %f333, %f349;
	ld.shared.v2.f32 	{%f376, %f377}, [%r4+1792];
	ld.shared.v4.f32 	{%f378, %f379, %f380, %f381}, [%r8+6784];
	ld.shared.v4.f32 	{%f382, %f383, %f384, %f385}, [%r8+6912];
	fma.rn.f32 	%f386, %f350, %f352, %f360;
	fma.rn.f32 	%f387, %f351, %f352, %f361;
	fma.rn.f32 	%f388, %f350, %f353, %f362;
	fma.rn.f32 	%f389, %f351, %f353, %f363;
	fma.rn.f32 	%f390, %f350, %f354, %f364;
	fma.rn.f32 	%f391, %f351, %f354, %f365;
	fma.rn.f32 	%f392, %f350, %f355, %f366;
	fma.rn.f32 	%f393, %f351, %f355, %f367;
	fma.rn.f32 	%f394, %f350, %f356, %f368;
	fma.rn.f32 	%f395, %f351, %f356, %f369;
	fma.rn.f32 	%f396, %f350, %f357, %f370;
	fma.rn.f32 	%f397, %f351, %f357, %f371;
	fma.rn.f32 	%f398, %f350, %f358, %f372;
	fma.rn.f32 	%f399, %f351, %f358, %f373;
	fma.rn.f32 	%f400, %f350, %f359, %f374;
	fma.rn.f32 	%f401, %f351, %f359, %f375;
	ld.shared.v2.f32 	{%f402, %f403}, [%r4+1920];
	ld.shared.v4.f32 	{%f404, %f405, %f406, %f407}, [%r8+6976];
	ld.shared.v4.f32 	{%f408, %f409, %f410, %f411}, [%r8+7104];
	fma.rn.f32 	%f412, %f376, %f378, %f386;
	fma.rn.f32 	%f413, %f377, %f378, %f387;
	fma.rn.f32 	%f414, %f376, %f379, %f388;
	fma.rn.f32 	%f415, %f377, %f379, %f389;
	fma.rn.f32 	%f416, %f376, %f380, %f390;
	fma.rn.f32 	%f417, %f377, %f380, %f391;
	fma.rn.f32 	%f418, %f376, %f381, %f392;
	fma.rn.f32 	%f419, %f377, %f381, %f393;
	fma.rn.f32 	%f420, %f376, %f382, %f394;
	fma.rn.f32 	%f421, %f377, %f382, %f395;
	fma.rn.f32 	%f422, %f376, %f383, %f396;
	fma.rn.f32 	%f423, %f377, %f383, %f397;
	fma.rn.f32 	%f424, %f376, %f384, %f398;
	fma.rn.f32 	%f425, %f377, %f384, %f399;
	fma.rn.f32 	%f426, %f376, %f385, %f400;
	fma.rn.f32 	%f427, %f377, %f385, %f401;
	ld.shared.v2.f32 	{%f428, %f429}, [%r4+2048];
	ld.shared.v4.f32 	{%f430, %f431, %f432, %f433}, [%r8+7168];
	ld.shared.v4.f32 	{%f434, %f435, %f436, %f437}, [%r8+7296];
	fma.rn.f32 	%f438, %f402, %f404, %f412;
	fma.rn.f32 	%f439, %f403, %f404, %f413;
	fma.rn.f32 	%f440, %f402, %f405, %f414;
	fma.rn.f32 	%f441, %f403, %f405, %f415;
	fma.rn.f32 	%f442, %f402, %f406, %f416;
	fma.rn.f32 	%f443, %f403, %f406, %f417;
	fma.rn.f32 	%f444, %f402, %f407, %f418;
	fma.rn.f32 	%f445, %f403, %f407, %f419;
	fma.rn.f32 	%f446, %f402, %f408, %f420;
	fma.rn.f32 	%f447, %f403, %f408, %f421;
	fma.rn.f32 	%f448, %f402, %f409, %f422;
	fma.rn.f32 	%f449, %f403, %f409, %f423;
	fma.rn.f32 	%f450, %f402, %f410, %f424;
	fma.rn.f32 	%f451, %f403, %f410, %f425;
	fma.rn.f32 	%f452, %f402, %f411, %f426;
	fma.rn.f32 	%f453, %f403, %f411, %f427;
	// begin inline asm
	cp.async.wait_group 0;
	// end inline asm
	bar.sync 	0;
	ld.shared.v2.f32 	{%f454, %f455}, [%r4+2176];
	ld.shared.v4.f32 	{%f456, %f457, %f458, %f459}, [%r8+7360];
	ld.shared.v4.f32 	{%f460, %f461, %f462, %f463}, [%r8+7488];
	fma.rn.f32 	%f464, %f428, %f430, %f438;
	fma.rn.f32 	%f465, %f429, %f430, %f439;
	fma.rn.f32 	%f466, %f428, %f431, %f440;
	fma.rn.f32 	%f467, %f429, %f431, %f441;
	fma.rn.f32 	%f468, %f428, %f432, %f442;
	fma.rn.f32 	%f469, %f429, %f432, %f443;
	fma.rn.f32 	%f470, %f428, %f433, %f444;
	fma.rn.f32 	%f471, %f429, %f433, %f445;
	fma.rn.f32 	%f472, %f428, %f434, %f446;
	fma.rn.f32 	%f473, %f429, %f434, %f447;
	fma.rn.f32 	%f474, %f428, %f435, %f448;
	fma.rn.f32 	%f475, %f429, %f435, %f449;
	fma.rn.f32 	%f476, %f428, %f436, %f450;
	fma.rn.f32 	%f477, %f429, %f436, %f451;
	fma.rn.f32 	%f478, %f428, %f437, %f452;
	fma.rn.f32 	%f479, %f429, %f437, %f453;
	ld.shared.v2.f32 	{%f480, %f481}, [%r4+2304];
	ld.shared.v4.f32 	{%f482, %f483, %f484, %f485}, [%r8+7552];
	ld.shared.v4.f32 	{%f486, %f487, %f488, %f489}, [%r8+7680];
	fma.rn.f32 	%f490, %f454, %f456, %f464;
	fma.rn.f32 	%f491, %f455, %f456, %f465;
	fma.rn.f32 	%f492, %f454, %f457, %f466;
	fma.rn.f32 	%f493, %f455, %f457, %f467;
	fma.rn.f32 	%f494, %f454, %f458, %f468;
	fma.rn.f32 	%f495, %f455, %f458, %f469;
	fma.rn.f32 	%f496, %f454, %f459, %f470;
	fma.rn.f32 	%f497, %f455, %f459, %f471;
	fma.rn.f32 	%f498, %f454, %f460, %f472;
	fma.rn.f32 	%f499, %f455, %f460, %f473;
	fma.rn.f32 	%f500, %f454, %f461, %f474;
	fma.rn.f32 	%f501, %f455, %f461, %f475;
	fma.rn.f32 	%f502, %f454, %f462, %f476;
	fma.rn.f32 	%f503, %f455, %f462, %f477;
	fma.rn.f32 	%f504, %f454, %f463, %f478;
	fma.rn.f32 	%f505, %f455, %f463, %f479;
	ld.shared.v2.f32 	{%f506, %f507}, [%r4+2432];
	ld.shared.v4.f32 	{%f508, %f509, %f510, %f511}, [%r8+7744];
	ld.shared.v4.f32 	{%f512, %f513, %f514, %f515}, [%r8+7872];
	fma.rn.f32 	%f516, %f480, %f482, %f490;
	fma.rn.f32 	%f517, %f481, %f482, %f491;
	fma.rn.f32 	%f518, %f480, %f483, %f492;
	fma.rn.f32 	%f519, %f481, %f483, %f493;
	fma.rn.f32 	%f520, %f480, %f484, %f494;
	fma.rn.f32 	%f521, %f481, %f484, %f495;
	fma.rn.f32 	%f522, %f480, %f485, %f496;
	fma.rn.f32 	%f523, %f481, %f485, %f497;
	fma.rn.f32 	%f524, %f480, %f486, %f498;
	fma.rn.f32 	%f525, %f481, %f486, %f499;
	fma.rn.f32 	%f526, %f480, %f487, %f500;
	fma.rn.f32 	%f527, %f481, %f487, %f501;
	fma.rn.f32 	%f528, %f480, %f488, %f502;
	fma.rn.f32 	%f529, %f481, %f488, %f503;
	fma.rn.f32 	%f530, %f480, %f489, %f504;
	fma.rn.f32 	%f531, %f481, %f489, %f505;
	ld.shared.v2.f32 	{%f532, %f533}, [%r4+2560];
	ld.shared.v4.f32 	{%f534, %f535, %f536, %f537}, [%r8+7936];
	ld.shared.v4.f32 	{%f538, %f539, %f540, %f541}, [%r8+8064];
	fma.rn.f32 	%f542, %f506, %f508, %f516;
	fma.rn.f32 	%f543, %f507, %f508, %f517;
	fma.rn.f32 	%f544, %f506, %f509, %f518;
	fma.rn.f32 	%f545, %f507, %f509, %f519;
	fma.rn.f32 	%f546, %f506, %f510, %f520;
	fma.rn.f32 	%f547, %f507, %f510, %f521;
	fma.rn.f32 	%f548, %f506, %f511, %f522;
	fma.rn.f32 	%f549, %f507, %f511, %f523;
	fma.rn.f32 	%f550, %f506, %f512, %f524;
	fma.rn.f32 	%f551, %f507, %f512, %f525;
	fma.rn.f32 	%f552, %f506, %f513, %f526;
	fma.rn.f32 	%f553, %f507, %f513, %f527;
	fma.rn.f32 	%f554, %f506, %f514, %f528;
	fma.rn.f32 	%f555, %f507, %f514, %f529;
	fma.rn.f32 	%f556, %f506, %f515, %f530;
	fma.rn.f32 	%f557, %f507, %f515, %f531;
	ld.shared.v2.f32 	{%f558, %f559}, [%r4+2688];
	ld.shared.v4.f32 	{%f560, %f561, %f562, %f563}, [%r8+8128];
	ld.shared.v4.f32 	{%f564, %f565, %f566, %f567}, [%r8+8256];
	fma.rn.f32 	%f568, %f532, %f534, %f542;
	fma.rn.f32 	%f569, %f533, %f534, %f543;
	fma.rn.f32 	%f570, %f532, %f535, %f544;
	fma.rn.f32 	%f571, %f533, %f535, %f545;
	fma.rn.f32 	%f572, %f532, %f536, %f546;
	fma.rn.f32 	%f573, %f533, %f536, %f547;
	fma.rn.f32 	%f574, %f532, %f537, %f548;
	fma.rn.f32 	%f575, %f533, %f537, %f549;
	fma.rn.f32 	%f576, %f532, %f538, %f550;
	fma.rn.f32 	%f577, %f533, %f538, %f551;
	fma.rn.f32 	%f578, %f532, %f539, %f552;
	fma.rn.f32 	%f579, %f533, %f539, %f553;
	fma.rn.f32 	%f580, %f532, %f540, %f554;
	fma.rn.f32 	%f581, %f533, %f540, %f555;
	fma.rn.f32 	%f582, %f532, %f541, %f556;
	fma.rn.f32 	%f583, %f533, %f541, %f557;
	ld.shared.v2.f32 	{%f584, %f585}, [%r4+2816];
	ld.shared.v4.f32 	{%f586, %f587, %f588, %f589}, [%r8+8320];
	ld.shared.v4.f32 	{%f590, %f591, %f592, %f593}, [%r8+8448];
	fma.rn.f32 	%f594, %f558, %f560, %f568;
	fma.rn.f32 	%f595, %f559, %f560, %f569;
	fma.rn.f32 	%f596, %f558, %f561, %f570;
	fma.rn.f32 	%f597, %f559, %f561, %f571;
	fma.rn.f32 	%f598, %f558, %f562, %f572;
	fma.rn.f32 	%f599, %f559, %f562, %f573;
	fma.rn.f32 	%f600, %f558, %f563, %f574;
	fma.rn.f32 	%f601, %f559, %f563, %f575;
	fma.rn.f32 	%f602, %f558, %f564, %f576;
	fma.rn.f32 	%f603, %f559, %f564, %f577;
	fma.rn.f32 	%f604, %f558, %f565, %f578;
	fma.rn.f32 	%f605, %f559, %f565, %f579;
	fma.rn.f32 	%f606, %f558, %f566, %f580;
	fma.rn.f32 	%f607, %f559, %f566, %f581;
	fma.rn.f32 	%f608, %f558, %f567, %f582;
	fma.rn.f32 	%f609, %f559, %f567, %f583;
	ld.shared.v2.f32 	{%f610, %f611}, [%r4+2944];
	ld.shared.v4.f32 	{%f612, %f613, %f614, %f615}, [%r8+8512];
	ld.shared.v4.f32 	{%f616, %f617, %f618, %f619}, [%r8+8640];
	fma.rn.f32 	%f620, %f584, %f586, %f594;
	fma.rn.f32 	%f621, %f585, %f586, %f595;
	fma.rn.f32 	%f622, %f584, %f587, %f596;
	fma.rn.f32 	%f623, %f585, %f587, %f597;
	fma.rn.f32 	%f624, %f584, %f588, %f598;
	fma.rn.f32 	%f625, %f585, %f588, %f599;
	fma.rn.f32 	%f626, %f584, %f589, %f600;
	fma.rn.f32 	%f627, %f585, %f589, %f601;
	fma.rn.f32 	%f628, %f584, %f590, %f602;
	fma.rn.f32 	%f629, %f585, %f590, %f603;
	fma.rn.f32 	%f630, %f584, %f591, %f604;
	fma.rn.f32 	%f631, %f585, %f591, %f605;
	fma.rn.f32 	%f632, %f584, %f592, %f606;
	fma.rn.f32 	%f633, %f585, %f592, %f607;
	fma.rn.f32 	%f634, %f584, %f593, %f608;
	fma.rn.f32 	%f635, %f585, %f593, %f609;
	ld.shared.v2.f32 	{%f636, %f637}, [%r4+3072];
	ld.shared.v4.f32 	{%f638, %f639, %f640, %f641}, [%r8+8704];
	ld.shared.v4.f32 	{%f642, %f643, %f644, %f645}, [%r8+8832];
	fma.rn.f32 	%f646, %f610, %f612, %f620;
	fma.rn.f32 	%f647, %f611, %f612, %f621;
	fma.rn.f32 	%f648, %f610, %f613, %f622;
	fma.rn.f32 	%f649, %f611, %f613, %f623;
	fma.rn.f32 	%f650, %f610, %f614, %f624;
	fma.rn.f32 	%f651, %f611, %f614, %f625;
	fma.rn.f32 	%f652, %f610, %f615, %f626;
	fma.rn.f32 	%f653, %f611, %f615, %f627;
	fma.rn.f32 	%f654, %f610, %f616, %f628;
	fma.rn.f32 	%f655, %f611, %f616, %f629;
	fma.rn.f32 	%f656, %f610, %f617, %f630;
	fma.rn.f32 	%f657, %f611, %f617, %f631;
	fma.rn.f32 	%f658, %f610, %f618, %f632;
	fma.rn.f32 	%f659, %f611, %f618, %f633;
	fma.rn.f32 	%f660, %f610, %f619, %f634;
	fma.rn.f32 	%f661, %f611, %f619, %f635;
	ld.shared.v2.f32 	{%f662, %f663}, [%r4+3200];
	ld.shared.v4.f32 	{%f664, %f665, %f666, %f667}, [%r8+8896];
	ld.shared.v4.f32 	{%f668, %f669, %f670, %f671}, [%r8+9024];
	fma.rn.f32 	%f672, %f636, %f638, %f646;
	fma.rn.f32 	%f673, %f637, %f638, %f647;
	fma.rn.f32 	%f674, %f636, %f639, %f648;
	fma.rn.f32 	%f675, %f637, %f639, %f649;
	fma.rn.f32 	%f676, %f636, %f640, %f650;
	fma.rn.f32 	%f677, %f637, %f640, %f651;
	fma.rn.f32 	%f678, %f636, %f641, %f652;
	fma.rn.f32 	%f679, %f637, %f641, %f653;
	fma.rn.f32 	%f680, %f636, %f642, %f654;
	fma.rn.f32 	%f681, %f637, %f642, %f655;
	fma.rn.f32 	%f682, %f636, %f643, %f656;
	fma.rn.f32 	%f683, %f637, %f643, %f657;
	fma.rn.f32 	%f684, %f636, %f644, %f658;
	fma.rn.f32 	%f685, %f637, %f644, %f659;
	fma.rn.f32 	%f686, %f636, %f645, %f660;
	fma.rn.f32 	%f687, %f637, %f645, %f661;
	ld.shared.v2.f32 	{%f688, %f689}, [%r4+3328];
	ld.shared.v4.f32 	{%f690, %f691, %f692, %f693}, [%r8+9088];
	ld.shared.v4.f32 	{%f694, %f695, %f696, %f697}, [%r8+9216];
	fma.rn.f32 	%f698, %f662, %f664, %f672;
	fma.rn.f32 	%f699, %f663, %f664, %f673;
	fma.rn.f32 	%f700, %f662, %f665, %f674;
	fma.rn.f32 	%f701, %f663, %f665, %f675;
	fma.rn.f32 	%f702, %f662, %f666, %f676;
	fma.rn.f32 	%f703, %f663, %f666, %f677;
	fma.rn.f32 	%f704, %f662, %f667, %f678;
	fma.rn.f32 	%f705, %f663, %f667, %f679;
	fma.rn.f32 	%f706, %f662, %f668, %f680;
	fma.rn.f32 	%f707, %f663, %f668, %f681;
	fma.rn.f32 	%f708, %f662, %f669, %f682;
	fma.rn.f32 	%f709, %f663, %f669, %f683;
	fma.rn.f32 	%f710, %f662, %f670, %f684;
	fma.rn.f32 	%f711, %f663, %f670, %f685;
	fma.rn.f32 	%f712, %f662, %f671, %f686;
	fma.rn.f32 	%f713, %f663, %f671, %f687;
	ld.shared.v2.f32 	{%f714, %f715}, [%r4+3456];
	ld.shared.v4.f32 	{%f716, %f717, %f718, %f719}, [%r8+9280];
	ld.shared.v4.f32 	{%f720, %f721, %f722, %f723}, [%r8+9408];
	fma.rn.f32 	%f724, %f688, %f690, %f698;
	fma.rn.f32 	%f725, %f689, %f690, %f699;
	fma.rn.f32 	%f726, %f688, %f691, %f700;
	fma.rn.f32 	%f727, %f689, %f691, %f701;
	fma.rn.f32 	%f728, %f688, %f692, %f702;
	fma.rn.f32 	%f729, %f689, %f692, %f703;
	fma.rn.f32 	%f730, %f688, %f693, %f704;
	fma.rn.f32 	%f731, %f689, %f693, %f705;
	fma.rn.f32 	%f732, %f688, %f694, %f706;
	fma.rn.f32 	%f733, %f689, %f694, %f707;
	fma.rn.f32 	%f734, %f688, %f695, %f708;
	fma.rn.f32 	%f735, %f689, %f695, %f709;
	fma.rn.f32 	%f736, %f688, %f696, %f710;
	fma.rn.f32 	%f737, %f689, %f696, %f711;
	fma.rn.f32 	%f738, %f688, %f697, %f712;
	fma.rn.f32 	%f739, %f689, %f697, %f713;
	ld.shared.v2.f32 	{%f740, %f741}, [%r4+3584];
	ld.shared.v4.f32 	{%f742, %f743, %f744, %f745}, [%r8+9472];
	ld.shared.v4.f32 	{%f746, %f747, %f748, %f749}, [%r8+9600];
	fma.rn.f32 	%f750, %f714, %f716, %f724;
	fma.rn.f32 	%f751, %f715, %f716, %f725;
	fma.rn.f32 	%f752, %f714, %f717, %f726;
	fma.rn.f32 	%f753, %f715, %f717, %f727;
	fma.rn.f32 	%f754, %f714, %f718, %f728;
	fma.rn.f32 	%f755, %f715, %f718, %f729;
	fma.rn.f32 	%f756, %f714, %f719, %f730;
	fma.rn.f32 	%f757, %f715, %f719, %f731;
	fma.rn.f32 	%f758, %f714, %f720, %f732;
	fma.rn.f32 	%f759, %f715, %f720, %f733;
	fma.rn.f32 	%f760, %f714, %f721, %f734;
	fma.rn.f32 	%f761, %f715, %f721, %f735;
	fma.rn.f32 	%f762, %f714, %f722, %f736;
	fma.rn.f32 	%f763, %f715, %f722, %f737;
	fma.rn.f32 	%f764, %f714, %f723, %f738;
	fma.rn.f32 	%f765, %f715, %f723, %f739;
	ld.shared.v2.f32 	{%f766, %f767}, [%r4+3712];
	ld.shared.v4.f32 	{%f768, %f769, %f770, %f771}, [%r8+9664];
	ld.shared.v4.f32 	{%f772, %f773, %f774, %f775}, [%r8+9792];
	fma.rn.f32 	%f776, %f740, %f742, %f750;
	fma.rn.f32 	%f777, %f741, %f742, %f751;
	fma.rn.f32 	%f778, %f740, %f743, %f752;
	fma.rn.f32 	%f779, %f741, %f743, %f753;
	fma.rn.f32 	%f780, %f740, %f744, %f754;
	fma.rn.f32 	%f781, %f741, %f744, %f755;
	fma.rn.f32 	%f782, %f740, %f745, %f756;
	fma.rn.f32 	%f783, %f741, %f745, %f757;
	fma.rn.f32 	%f784, %f740, %f746, %f758;
	fma.rn.f32 	%f785, %f741, %f746, %f759;
	fma.rn.f32 	%f786, %f740, %f747, %f760;
	fma.rn.f32 	%f787, %f741, %f747, %f761;
	fma.rn.f32 	%f788, %f740, %f748, %f762;
	fma.rn.f32 	%f789, %f741, %f748, %f763;
	fma.rn.f32 	%f790, %f740, %f749, %f764;
	fma.rn.f32 	%f791, %f741, %f749, %f765;
	ld.shared.v2.f32 	{%f792, %f793}, [%r4+3840];
	ld.shared.v4.f32 	{%f794, %f795, %f796, %f797}, [%r8+9856];
	ld.shared.v4.f32 	{%f798, %f799, %f800, %f801}, [%r8+9984];
	fma.rn.f32 	%f802, %f766, %f768, %f776;
	fma.rn.f32 	%f803, %f767, %f768, %f777;
	fma.rn.f32 	%f804, %f766, %f769, %f778;
	fma.rn.f32 	%f805, %f767, %f769, %f779;
	fma.rn.f32 	%f806, %f766, %f770, %f780;
	fma.rn.f32 	%f807, %f767, %f770, %f781;
	fma.rn.f32 	%f808, %f766, %f771, %f782;
	fma.rn.f32 	%f809, %f767, %f771, %f783;
	fma.rn.f32 	%f810, %f766, %f772, %f784;
	fma.rn.f32 	%f811, %f767, %f772, %f785;
	fma.rn.f32 	%f812, %f766, %f773, %f786;
	fma.rn.f32 	%f813, %f767, %f773, %f787;
	fma.rn.f32 	%f814, %f766, %f774, %f788;
	fma.rn.f32 	%f815, %f767, %f774, %f789;
	fma.rn.f32 	%f816, %f766, %f775, %f790;
	fma.rn.f32 	%f817, %f767, %f775, %f791;
	ld.shared.v2.f32 	{%f818, %f819}, [%r4+3968];
	ld.shared.v4.f32 	{%f820, %f821, %f822, %f823}, [%r8+10048];
	ld.shared.v4.f32 	{%f824, %f825, %f826, %f827}, [%r8+10176];
	fma.rn.f32 	%f828, %f792, %f794, %f802;
	fma.rn.f32 	%f829, %f793, %f794, %f803;
	fma.rn.f32 	%f830, %f792, %f795, %f804;
	fma.rn.f32 	%f831, %f793, %f795, %f805;
	fma.rn.f32 	%f832, %f792, %f796, %f806;
	fma.rn.f32 	%f833, %f793, %f796, %f807;
	fma.rn.f32 	%f834, %f792, %f797, %f808;
	fma.rn.f32 	%f835, %f793, %f797, %f809;
	fma.rn.f32 	%f836, %f792, %f798, %f810;
	fma.rn.f32 	%f837, %f793, %f798, %f811;
	fma.rn.f32 	%f838, %f792, %f799, %f812;
	fma.rn.f32 	%f839, %f793, %f799, %f813;
	fma.rn.f32 	%f840, %f792, %f800, %f814;
	fma.rn.f32 	%f841, %f793, %f800, %f815;
	fma.rn.f32 	%f842, %f792, %f801, %f816;
	fma.rn.f32 	%f843, %f793, %f801, %f817;
	fma.rn.f32 	%f844, %f818, %f820, %f828;
	fma.rn.f32 	%f845, %f819, %f820, %f829;
	fma.rn.f32 	%f846, %f818, %f821, %f830;
	fma.rn.f32 	%f847, %f819, %f821, %f831;
	fma.rn.f32 	%f848, %f818, %f822, %f832;
	fma.rn.f32 	%f849, %f819, %f822, %f833;
	fma.rn.f32 	%f850, %f818, %f823, %f834;
	fma.rn.f32 	%f851, %f819, %f823, %f835;
	fma.rn.f32 	%f852, %f818, %f824, %f836;
	fma.rn.f32 	%f853, %f819, %f824, %f837;
	fma.rn.f32 	%f854, %f818, %f825, %f838;
	fma.rn.f32 	%f855, %f819, %f825, %f839;
	fma.rn.f32 	%f856, %f818, %f826, %f840;
	fma.rn.f32 	%f857, %f819, %f826, %f841;
	fma.rn.f32 	%f858, %f818, %f827, %f842;
	fma.rn.f32 	%f859, %f819, %f827, %f843;
	and.b32  	%r139, %r3, 7;
	mov.u32 	%r140, %ctaid.x;
	and.b32  	%r141, %r140, 2097144;
	or.b32  	%r142, %r139, %r141;
	shl.b32 	%r143, %r142, 10;
	shl.b32 	%r144, %r1, 9;
	or.b32  	%r145, %r5, %r144;
	or.b32  	%r146, %r145, %r143;
	mul.wide.u32 	%rd63, %r146, 4;
	add.s64 	%rd64, %rd62, %rd63;
	st.global.v4.f32 	[%rd64], {%f844, %f846, %f848, %f850};
	st.global.v4.f32 	[%rd64+16], {%f852, %f854, %f856, %f858};
	st.global.v4.f32 	[%rd64+1024], {%f845, %f847, %f849, %f851};
	st.global.v4.f32 	[%rd64+1040], {%f853, %f855, %f857, %f859};
	ret;

}


// ===== COMPILED SASS (sm_100) =====

	.target	sm_100

	.elftype	@"ET_EXEC"


//--------------------- .note.nv.tkinfo           --------------------------
	.section	.note.nv.tkinfo,"",@"SHT_NOTE"
	.sectionflags	@"SHF_NOTE_NV_TKINFO"
	.tkinfo
        /*0018*/ 	.word	0x00000002
        /*0030*/ 	.string	""
        /*0030*/ 	.string	"ptxas"
        /*0030*/ 	.string	"Cuda compilation tools, release 13.0, V13.0.88"
        /*0030*/ 	.string	"Build cuda_13.0.r13.0/compiler.36424714_0"
        /*0030*/ 	.string	"-arch sm_100 -m 64 "



//--------------------- .note.nv.cuinfo           --------------------------
	.section	.note.nv.cuinfo,"",@"SHT_NOTE"
	.sectionflags	@"SHF_NOTE_NV_CUINFO"
        /*0018*/ 	.short	0x0002
        /*001a*/ 	.short	0x0064
        /*001c*/ 	.short	0x0082
	.zero		2


//--------------------- .nv.info                  --------------------------
	.section	.nv.info,"",@"SHT_CUDA_INFO"
	.align	4


	//----- nvinfo : EIATTR_REGCOUNT
	.align		4
        /*0000*/ 	.byte	0x04, 0x2f
        /*0002*/ 	.short	(.L_1 - .L_0)
	.align		4
.L_0:
        /*0004*/ 	.word	index@(main_kernel0)
        /*0008*/ 	.word	0x0000003f


	//----- nvinfo : EIATTR_FRAME_SIZE
	.align		4
.L_1:
        /*000c*/ 	.byte	0x04, 0x11
        /*000e*/ 	.short	(.L_3 - .L_2)
	.align		4
.L_2:
        /*0010*/ 	.word	index@(main_kernel0)
        /*0014*/ 	.word	0x00000000


	//----- nvinfo : EIATTR_MIN_STACK_SIZE
	.align		4
.L_3:
        /*0018*/ 	.byte	0x04, 0x12
        /*001a*/ 	.short	(.L_5 - .L_4)
	.align		4
.L_4:
        /*001c*/ 	.word	index@(main_kernel0)
        /*0020*/ 	.word	0x00000000
.L_5:


//--------------------- .nv.compat                --------------------------
	.section	.nv.compat,"",@"SHT_CUDA_COMPAT_INFO"
	.align	4
        /*0000*/ 	.byte	0x02, 0x09, 0x00, 0x00, 0x02, 0x02, 0x01, 0x00, 0x02, 0x05, 0x05, 0x00, 0x03, 0x07, 0x01, 0x01
        /*0010*/ 	.byte	0x02, 0x03, 0x00, 0x00, 0x02, 0x06, 0x01, 0x00, 0x04, 0x0b, 0x08, 0x00, 0x09, 0x00, 0x00, 0x00
        /*0020*/ 	.byte	0x00, 0x00, 0x00, 0x00


//--------------------- .nv.info.main_kernel0     --------------------------
	.section	.nv.info.main_kernel0,"",@"SHT_CUDA_INFO"
	.sectionflags	@""
	.align	4


	//----- nvinfo : EIATTR_CUDA_API_VERSION
	.align		4
        /*0000*/ 	.byte	0x04, 0x37
        /*0002*/ 	.short	(.L_7 - .L_6)
.L_6:
        /*0004*/ 	.word	0x00000082


	//----- nvinfo : EIATTR_KPARAM_INFO
	.align		4
.L_7:
        /*0008*/ 	.byte	0x04, 0x17
        /*000a*/ 	.short	(.L_9 - .L_8)
.L_8:
        /*000c*/ 	.word	0x00000000
        /*0010*/ 	.short	0x0002
        /*0012*/ 	.short	0x0010
        /*0014*/ 	.byte	0x00, 0xf5, 0x21, 0x00


	//----- nvinfo : EIATTR_KPARAM_INFO
	.align		4
.L_9:
        /*0018*/ 	.byte	0x04, 0x17
        /*001a*/ 	.short	(.L_11 - .L_10)
.L_10:
        /*001c*/ 	.word	0x00000000
        /*0020*/ 	.short	0x0001
        /*0022*/ 	.short	0x0008
        /*0024*/ 	.byte	0x00, 0xf5, 0x21, 0x00


	//----- nvinfo : EIATTR_KPARAM_INFO
	.align		4
.L_11:
        /*0028*/ 	.byte	0x04, 0x17
        /*002a*/ 	.short	(.L_13 - .L_12)
.L_12:
        /*002c*/ 	.word	0x00000000
        /*0030*/ 	.short	0x0000
        /*0032*/ 	.short	0x0000
        /*0034*/ 	.byte	0x00, 0xf5, 0x21, 0x00


	//----- nvinfo : EIATTR_SPARSE_MMA_MASK
	.align		4
.L_13:
        /*0038*/ 	.byte	0x03, 0x50
        /*003a*/ 	.short	0x0000


	//----- nvinfo : EIATTR_MAXREG_COUNT
	.align		4
        /*003c*/ 	.byte	0x03, 0x1b
        /*003e*/ 	.short	0x00ff


	//----- nvinfo : EIATTR_NUM_BARRIERS
	.align		4
        /*0040*/ 	.byte	0x02, 0x4c
        /*0042*/ 	.byte	0x01
	.zero		1


	//----- nvinfo : EIATTR_MERCURY_ISA_VERSION
	.align		4
        /*0044*/ 	.byte	0x03, 0x5f
        /*0046*/ 	.short	0x0101


	//----- nvinfo : EIATTR_VRC_CTA_INIT_COUNT
	.align		4
        /*0048*/ 	.byte	0x02, 0x4a
	.zero		1
	.zero		1


	//----- nvinfo : EIATTR_EXIT_INSTR_OFFSETS
	.align		4
        /*004c*/ 	.byte	0x04, 0x1c
        /*004e*/ 	.short	(.L_15 - .L_14)


	//   ....[0]....
.L_14:
        /*0050*/ 	.word	0x00003400


	//----- nvinfo : EIATTR_MAX_THREADS
	.align		4
.L_15:
        /*0054*/ 	.byte	0x04, 0x05
        /*0056*/ 	.short	(.L_17 - .L_16)
.L_16:
        /*0058*/ 	.word	0x00000040
        /*005c*/ 	.word	0x00000001
        /*0060*/ 	.word	0x00000001


	//----- nvinfo : EIATTR_CBANK_PARAM_SIZE
	.align		4
.L_17:
        /*0064*/ 	.byte	0x03, 0x19
        /*0066*/ 	.short	0x0018


	//----- nvinfo : EIATTR_PARAM_CBANK
	.align		4
        /*0068*/ 	.byte	0x04, 0x0a
        /*006a*/ 	.short	(.L_19 - .L_18)
	.align		4
.L_18:
        /*006c*/ 	.word	index@(.nv.constant0.main_kernel0)
        /*0070*/ 	.short	0x0380
        /*0072*/ 	.short	0x0018


	//----- nvinfo : EIATTR_SW_WAR
	.align		4
.L_19:
        /*0074*/ 	.byte	0x04, 0x36
        /*0076*/ 	.short	(.L_21 - .L_20)
.L_20:
        /*0078*/ 	.word	0x00000008
.L_21:


//--------------------- .nv.callgraph             --------------------------
	.section	.nv.callgraph,"",@"SHT_CUDA_CALLGRAPH"
	.align	4
	.sectionentsize	8
	.align		4
        /*0000*/ 	.word	0x00000000
	.align		4
        /*0004*/ 	.word	0xffffffff
	.align		4
        /*0008*/ 	.word	0x00000000
	.align		4
        /*000c*/ 	.word	0xfffffffe
	.align		4
        /*0010*/ 	.word	0x00000000
	.align		4
        /*0014*/ 	.word	0xfffffffd
	.align		4
        /*0018*/ 	.word	0x00000000
	.align		4
        /*001c*/ 	.word	0xfffffffc


//--------------------- .text.main_kernel0        --------------------------
	.section	.text.main_kernel0,"ax",@progbits
	.align	128
        .global         main_kernel0
        .type           main_kernel0,@function
        .size           main_kernel0,(.L_x_2 - main_kernel0)
        .other          main_kernel0,@"STO_CUDA_ENTRY STV_DEFAULT"
main_kernel0:
.text.main_kernel0:
[----:B------:R-:W-:Y:S01]  /*0000*/  LDC R1, c[0x0][0x37c] ;  /* 0x0000df00ff017b82 */ /* 0x000fe20000000800 */
[----:B------:R-:W1:Y:S07]  /*0010*/  S2R R4, SR_TID.X ;  /* 0x0000000000047919 */ /* 0x000e6e0000002100 */
[----:B------:R-:W2:Y:S01]  /*0020*/  S2UR UR6, SR_CgaCtaId ;  /* 0x00000000000679c3 */ /* 0x000ea20000008800 */
[----:B------:R-:W-:Y:S01]  /*0030*/  UMOV UR4, 0x400 ;  /* 0x0000040000047882 */ /* 0x000fe20000000000 */
[----:B------:R-:W3:Y:S01]  /*0040*/  LDCU.64 UR8, c[0x0][0x358] ;  /* 0x00006b00ff0877ac */ /* 0x000ee20008000a00 */
[----:B------:R-:W4:Y:S01]  /*0050*/  S2R R0, SR_CTAID.X ;  /* 0x0000000000007919 */ /* 0x000f220000002500 */
[----:B------:R-:W-:-:S02]  /*0060*/  CS2R R44, SRZ ;  /* 0x00000000002c7805 */ /* 0x000fc4000001ff00 */
[----:B------:R-:W-:Y:S02]  /*0070*/  CS2R R40, SRZ ;  /* 0x0000000000287805 */ /* 0x000fe4000001ff00 */
[----:B------:R-:W-:Y:S02]  /*0080*/  CS2R R38, SRZ ;  /* 0x0000000000267805 */ /* 0x000fe4000001ff00 */
[----:B------:R-:W-:Y:S01]  /*0090*/  CS2R R50, SRZ ;  /* 0x0000000000327805 */ /* 0x000fe2000001ff00 */
[----:B------:R-:W5:Y:S01]  /*00a0*/  S2UR UR7, SR_SWINHI ;  /* 0x00000000000779c3 */ /* 0x000f620000002f00 */
[----:B------:R-:W-:Y:S02]  /*00b0*/  CS2R R46, SRZ ;  /* 0x00000000002e7805 */ /* 0x000fe4000001ff00 */
[----:B------:R-:W-:-:S05]  /*00c0*/  CS2R R42, SRZ ;  /* 0x00000000002a7805 */ /* 0x000fca000001ff00 */
[----:B------:R-:W3:Y:S01]  /*00d0*/  LDC.64 R52, c[0x0][0x380] ;  /* 0x0000e000ff347b82 */ /* 0x000ee20000000a00 */
[----:B--2---:R-:W-:-:S07]  /*00e0*/  ULEA UR6, UR6, UR4, 0x18 ;  /* 0x0000000406067291 */ /* 0x004fce000f8ec0ff */
[----:B------:R-:W2:Y:S01]  /*00f0*/  LDC.64 R48, c[0x0][0x388] ;  /* 0x0000e200ff307b82 */ /* 0x000ea20000000a00 */
[C---:B-1----:R-:W-:Y:S01]  /*0100*/  SHF.L.U32 R3, R4.reuse, 0x7, RZ ;  /* 0x0000000704037819 */ /* 0x042fe200000006ff */
[----:B------:R-:W-:Y:S01]  /*0110*/  UMOV UR4, UR6 ;  /* 0x0000000600047c82 */ /* 0x000fe20008000000 */
[----:B-----5:R-:W-:Y:S01]  /*0120*/  UMOV UR5, UR7 ;  /* 0x0000000700057c82 */ /* 0x020fe20008000000 */
[C---:B------:R-:W-:Y:S02]  /*0130*/  SHF.L.U32 R2, R4.reuse, 0x4, RZ ;  /* 0x0000000404027819 */ /* 0x040fe400000006ff */
[----:B------:R-:W-:Y:S02]  /*0140*/  SHF.R.U32.HI R6, RZ, 0x3, R4 ;  /* 0x00000003ff067819 */ /* 0x000fe40000011604 */
[----:B------:R-:W-:Y:S02]  /*0150*/  LOP3.LUT R7, R3, 0x80, RZ, 0xc0, !PT ;  /* 0x0000008003077812 */ /* 0x000fe400078ec0ff */
[----:B------:R-:W-:-:S02]  /*0160*/  SHF.L.U32 R3, R4, 0x6, RZ ;  /* 0x0000000604037819 */ /* 0x000fc400000006ff */
[----:B------:R-:W-:Y:S01]  /*0170*/  SHF.L.U32 R5, R4, 0x3, RZ ;  /* 0x0000000304057819 */ /* 0x000fe200000006ff */
[----:B------:R-:W-:Y:S01]  /*0180*/  IMAD R6, R6, 0xc0, R7 ;  /* 0x000000c006067824 */ /* 0x000fe200078e0207 */
[----:B------:R-:W-:Y:S02]  /*0190*/  LOP3.LUT R2, R2, 0x380, RZ, 0xc0, !PT ;  /* 0x0000038002027812 */ /* 0x000fe400078ec0ff */
[----:B------:R-:W-:Y:S02]  /*01a0*/  LOP3.LUT R5, R5, 0x30, RZ, 0xc0, !PT ;  /* 0x0000003005057812 */ /* 0x000fe400078ec0ff */
[----:B------:R-:W-:Y:S02]  /*01b0*/  LOP3.LUT R2, R2, 0x40, R3, 0xf8, !PT ;  /* 0x0000004002027812 */ /* 0x000fe400078ef803 */
[----:B------:R-:W-:Y:S02]  /*01c0*/  IADD3 R8, PT, PT, R5, R6, RZ ;  /* 0x0000000605087210 */ /* 0x000fe40007ffe0ff */
[----:B------:R-:W-:-:S02]  /*01d0*/  LOP3.LUT R31, R2, R5, RZ, 0xfc, !PT ;  /* 0x00000005021f7212 */ /* 0x000fc400078efcff */
[----:B----4-:R-:W-:Y:S02]  /*01e0*/  SHF.L.U32 R2, R0, 0x2, RZ ;  /* 0x0000000200027819 */ /* 0x010fe400000006ff */
[----:B------:R-:W-:Y:S02]  /*01f0*/  SHF.R.U32.HI R9, RZ, 0x4, R4 ;  /* 0x00000004ff097819 */ /* 0x000fe40000011604 */
[----:B------:R-:W-:Y:S02]  /*0200*/  SHF.L.U32 R5, R4, 0x2, RZ ;  /* 0x0000000204057819 */ /* 0x000fe400000006ff */
[----:B------:R-:W-:Y:S02]  /*0210*/  LOP3.LUT R7, R0, 0x7, RZ, 0xc0, !PT ;  /* 0x0000000700077812 */ /* 0x000fe400078ec0ff */
[C---:B------:R-:W-:Y:S02]  /*0220*/  LOP3.LUT R6, R2.reuse, 0x6, R9, 0xc8, !PT ;  /* 0x0000000602067812 */ /* 0x040fe400078ec809 */
[----:B------:R-:W-:-:S02]  /*0230*/  LOP3.LUT R10, R2, 0x7fffffe0, RZ, 0xc0, !PT ;  /* 0x7fffffe0020a7812 */ /* 0x000fc400078ec0ff */
[----:B------:R-:W-:Y:S02]  /*0240*/  IADD3 R24, P0, PT, R31, UR4, RZ ;  /* 0x000000041f187c10 */ /* 0x000fe4000ff1e0ff */
[----:B------:R-:W-:Y:S02]  /*0250*/  LOP3.LUT R17, R3, 0xe00, RZ, 0xc0, !PT ;  /* 0x00000e0003117812 */ /* 0x000fe400078ec0ff */
[----:B------:R-:W-:Y:S02]  /*0260*/  IADD3 R2, P1, PT, R8, UR4, RZ ;  /* 0x0000000408027c10 */ /* 0x000fe4000ff3e0ff */
[----:B------:R-:W-:Y:S02]  /*0270*/  LOP3.LUT R11, R5, 0x1c, RZ, 0xc0, !PT ;  /* 0x0000001c050b7812 */ /* 0x000fe400078ec0ff */
[----:B------:R-:W-:Y:S02]  /*0280*/  LOP3.LUT R12, R7, 0x38, R4, 0xf8, !PT ;  /* 0x00000038070c7812 */ /* 0x000fe400078ef804 */
[----:B------:R-:W-:-:S02]  /*0290*/  IADD3.X R25, PT, PT, RZ, UR5, RZ, P0, !PT ;  /* 0x00000005ff197c10 */ /* 0x000fc400087fe4ff */
[----:B------:R-:W-:Y:S02]  /*02a0*/  IADD3.X R3, PT, PT, RZ, UR5, RZ, P1, !PT ;  /* 0x00000005ff037c10 */ /* 0x000fe40008ffe4ff */
[----:B------:R-:W-:Y:S02]  /*02b0*/  IADD3 R8, P0, PT, R2, 0x1000, RZ ;  /* 0x0000100002087810 */ /* 0x000fe40007f1e0ff */
[----:B------:R-:W-:Y:S02]  /*02c0*/  IADD3 R17, PT, PT, R11, R17, R10 ;  /* 0x000000110b117210 */ /* 0x000fe40007ffe00a */
[----:B------:R-:W-:Y:S02]  /*02d0*/  LEA R11, R12, R11, 0x5 ;  /* 0x0000000b0c0b7211 */ /* 0x000fe400078e28ff */
[----:B------:R-:W-:Y:S01]  /*02e0*/  IADD3 R12, P1, PT, R2, 0x1004, RZ ;  /* 0x00001004020c7810 */ /* 0x000fe20007f3e0ff */
[----:B---3--:R-:W-:Y:S01]  /*02f0*/  IMAD.WIDE.U32 R52, R17, 0x4, R52 ;  /* 0x0000000411347825 */ /* 0x008fe200078e0034 */
[----:B------:R-:W-:-:S02]  /*0300*/  IADD3.X R9, PT, PT, RZ, R3, RZ, P0, !PT ;  /* 0x00000003ff097210 */ /* 0x000fc400007fe4ff */
[C---:B------:R-:W-:Y:S01]  /*0310*/  IADD3 R18, P0, PT, R2.reuse, 0x100c, RZ ;  /* 0x0000100c02127810 */ /* 0x040fe20007f1e0ff */
[----:B--2---:R-:W-:Y:S01]  /*0320*/  IMAD.WIDE.U32 R48, R11, 0x4, R48 ;  /* 0x000000040b307825 */ /* 0x004fe200078e0030 */
[-C--:B------:R-:W-:Y:S02]  /*0330*/  IADD3.X R13, PT, PT, RZ, R3.reuse, RZ, P1, !PT ;  /* 0x00000003ff0d7210 */ /* 0x080fe40000ffe4ff */
[C---:B------:R-:W-:Y:S02]  /*0340*/  IADD3 R14, P2, PT, R2.reuse, 0x1008, RZ ;  /* 0x00001008020e7810 */ /* 0x040fe40007f5e0ff */
[C---:B------:R-:W-:Y:S02]  /*0350*/  IADD3 R26, P1, PT, R2.reuse, 0x1600, RZ ;  /* 0x00001600021a7810 */ /* 0x040fe40007f3e0ff */
[----:B------:R-:W-:Y:S02]  /*0360*/  IADD3.X R19, PT, PT, RZ, R3, RZ, P0, !PT ;  /* 0x00000003ff137210 */ /* 0x000fe400007fe4ff */
[----:B------:R-:W-:-:S02]  /*0370*/  IADD3 R28, P0, PT, R2, 0x1604, RZ ;  /* 0x00001604021c7810 */ /* 0x000fc40007f1e0ff */
[-C--:B------:R-:W-:Y:S02]  /*0380*/  IADD3.X R15, PT, PT, RZ, R3.reuse, RZ, P2, !PT ;  /* 0x00000003ff0f7210 */ /* 0x080fe400017fe4ff */
[----:B------:R-:W-:Y:S02]  /*0390*/  IADD3.X R27, PT, PT, RZ, R3, RZ, P1, !PT ;  /* 0x00000003ff1b7210 */ /* 0x000fe40000ffe4ff */
[----:B------:R-:W-:Y:S02]  /*03a0*/  IADD3 R20, P2, PT, R24, 0x400, RZ ;  /* 0x0000040018147810 */ /* 0x000fe40007f5e0ff */
[----:B------:R-:W-:Y:S02]  /*03b0*/  MOV R23, R18 ;  /* 0x0000001200177202 */ /* 0x000fe40000000f00 */
[----:B------:R-:W-:Y:S02]  /*03c0*/  IADD3.X R29, PT, PT, RZ, R3, RZ, P0, !PT ;  /* 0x00000003ff1d7210 */ /* 0x000fe400007fe4ff */
[----:B------:R-:W-:-:S02]  /*03d0*/  MOV R10, R26 ;  /* 0x0000001a000a7202 */ /* 0x000fc40000000f00 */
[C---:B------:R-:W-:Y:S02]  /*03e0*/  IADD3 R18, P0, PT, R2.reuse, 0x1608, RZ ;  /* 0x0000160802127810 */ /* 0x040fe40007f1e0ff */
[-C--:B------:R-:W-:Y:S02]  /*03f0*/  IADD3.X R21, PT, PT, RZ, R25.reuse, RZ, P2, !PT ;  /* 0x00000019ff157210 */ /* 0x080fe400017fe4ff */
[----:B------:R-:W-:Y:S02]  /*0400*/  IADD3 R26, P1, PT, R2, 0x160c, RZ ;  /* 0x0000160c021a7810 */ /* 0x000fe40007f3e0ff */
[----:B------:R-:W-:Y:S02]  /*0410*/  MOV R7, R24 ;  /* 0x0000001800077202 */ /* 0x000fe40000000f00 */
[----:B------:R-:W-:Y:S02]  /*0420*/  MOV R13, R12 ;  /* 0x0000000c000d7202 */ /* 0x000fe40000000f00 */
[----:B------:R-:W-:Y:S01]  /*0430*/  IADD3.X R19, PT, PT, RZ, R3, RZ, P0, !PT ;  /* 0x00000003ff137210 */ /* 0x000fe200007fe4ff */
[----:B------:R-:W-:Y:S01]  /*0440*/  @!PT LDS RZ, [RZ] ;  /* 0x00000000fffff984 */ /* 0x000fe20000000800 */
[----:B------:R-:W-:Y:S01]  /*0450*/  @!PT LDS RZ, [RZ] ;  /* 0x00000000fffff984 */ /* 0x000fe20000000800 */
[----:B------:R-:W-:Y:S01]  /*0460*/  @!PT LDS RZ, [RZ] ;  /* 0x00000000fffff984 */ /* 0x000fe20000000800 */
[----:B------:R-:W-:Y:S01]  /*0470*/  LDGSTS.E.BYPASS.128 [R7], desc[UR8][R52.64] ;  /* 0x0000000034077fae */ /* 0x000fe2000b981808 */
[----:B------:R-:W-:-:S02]  /*0480*/  MOV R12, R20 ;  /* 0x00000014000c7202 */ /* 0x000fc40000000f00 */
[----:B------:R-:W-:Y:S02]  /*0490*/  IADD3 R24, P0, PT, R24, 0x800, RZ ;  /* 0x0000080018187810 */ /* 0x000fe40007f1e0ff */
[----:B------:R-:W-:Y:S02]  /*04a0*/  IADD3.X R27, PT, PT, RZ, R3, RZ, P1, !PT ;  /* 0x00000003ff1b7210 */ /* 0x000fe40000ffe4ff */
[----:B------:R-:W-:Y:S02]  /*04b0*/  IADD3 R20, P1, PT, R2, 0x1c00, RZ ;  /* 0x00001c0002147810 */ /* 0x000fe40007f3e0ff */
[----:B------:R-:W-:Y:S02]  /*04c0*/  MOV R15, R14 ;  /* 0x0000000e000f7202 */ /* 0x000fe40000000f00 */
[----:B------:R-:W-:Y:S02]  /*04d0*/  MOV R14, R18 ;  /* 0x00000012000e7202 */ /* 0x000fe40000000f00 */
[----:B------:R-:W-:-:S02]  /*04e0*/  IADD3.X R25, PT, PT, RZ, R25, RZ, P0, !PT ;  /* 0x00000019ff197210 */ /* 0x000fc400007fe4ff */
[----:B------:R-:W-:Y:S02]  /*04f0*/  IADD3 R18, P0, PT, R2, 0x1c04, RZ ;  /* 0x00001c0402127810 */ /* 0x000fe40007f1e0ff */
[----:B------:R-:W-:Y:S02]  /*0500*/  IADD3.X R21, PT, PT, RZ, R3, RZ, P1, !PT ;  /* 0x00000003ff157210 */ /* 0x000fe40000ffe4ff */
[----:B------:R-:W-:Y:S02]  /*0510*/  MOV R9, R8 ;  /* 0x0000000800097202 */ /* 0x000fe40000000f00 */
[----:B------:R-:W-:Y:S02]  /*0520*/  MOV R8, R28 ;  /* 0x0000001c00087202 */ /* 0x000fe40000000f00 */
[----:B------:R-:W-:Y:S01]  /*0530*/  IADD3.X R19, PT, PT, RZ, R3, RZ, P0, !PT ;  /* 0x00000003ff137210 */ /* 0x000fe200007fe4ff */
[----:B------:R-:W-:Y:S01]  /*0540*/  LDGSTS.E [R9], desc[UR8][R48.64] ;  /* 0x0000000030097fae */ /* 0x000fe2000b9a1008 */
[----:B------:R-:W-:-:S02]  /*0550*/  MOV R33, R20 ;  /* 0x0000001400217202 */ /* 0x000fc40000000f00 */
[----:B------:R-:W-:Y:S01]  /*0560*/  MOV R29, R24 ;  /* 0x00000018001d7202 */ /* 0x000fe20000000f00 */
[----:B------:R-:W-:Y:S01]  /*0570*/  LDGSTS.E [R13], desc[UR8][R48.64+0x4] ;  /* 0x00000004300d7fae */ /* 0x000fe2000b9a1008 */
[C---:B------:R-:W-:Y:S02]  /*0580*/  IADD3 R20, P0, PT, R2.reuse, 0x1c0c, RZ ;  /* 0x00001c0c02147810 */ /* 0x040fe40007f1e0ff */
[----:B------:R-:W-:Y:S01]  /*0590*/  IADD3 R24, P1, PT, R2, 0x1c08, RZ ;  /* 0x00001c0802187810 */ /* 0x000fe20007f3e0ff */
[----:B------:R-:W-:Y:S01]  /*05a0*/  LDGSTS.E [R15], desc[UR8][R48.64+0x8] ;  /* 0x00000008300f7fae */ /* 0x000fe2000b9a1008 */
[-C--:B------:R-:W-:Y:S02]  /*05b0*/  IADD3.X R21, PT, PT, RZ, R3.reuse, RZ, P0, !PT ;  /* 0x00000003ff157210 */ /* 0x080fe400007fe4ff */
[----:B------:R-:W-:Y:S01]  /*05c0*/  IADD3.X R25, PT, PT, RZ, R3, RZ, P1, !PT ;  /* 0x00000003ff197210 */ /* 0x000fe20000ffe4ff */
[----:B------:R1:W-:Y:S01]  /*05d0*/  LDGSTS.E [R23], desc[UR8][R48.64+0xc] ;  /* 0x0000000c30177fae */ /* 0x0003e2000b9a1008 */
[----:B------:R-:W-:-:S02]  /*05e0*/  MOV R35, R18 ;  /* 0x0000001200237202 */ /* 0x000fc40000000f00 */
[----:B------:R-:W-:Y:S01]  /*05f0*/  IADD3 R16, P0, PT, R52, 0x4000, RZ ;  /* 0x0000400034107810 */ /* 0x000fe20007f1e0ff */
[----:B------:R-:W0:Y:S01]  /*0600*/  LDGDEPBAR ;  /* 0x00000000000079af */ /* 0x000e220000000000 */
[----:B------:R-:W-:Y:S02]  /*0610*/  IADD3 R18, P1, PT, R48, 0x2000, RZ ;  /* 0x0000200030127810 */ /* 0x000fe40007f3e0ff */
[----:B------:R-:W-:Y:S02]  /*0620*/  IADD3.X R17, PT, PT, RZ, R53, RZ, P0, !PT ;  /* 0x00000035ff117210 */ /* 0x000fe400007fe4ff */
[----:B------:R-:W-:Y:S02]  /*0630*/  MOV R11, R20 ;  /* 0x00000014000b7202 */ /* 0x000fe40000000f00 */
[----:B------:R-:W-:Y:S01]  /*0640*/  IADD3.X R19, PT, PT, RZ, R49, RZ, P1, !PT ;  /* 0x00000031ff137210 */ /* 0x000fe20000ffe4ff */
[----:B------:R-:W-:Y:S01]  /*0650*/  LDGSTS.E.BYPASS.128 [R12], desc[UR8][R16.64] ;  /* 0x00000000100c7fae */ /* 0x000fe2000b981808 */
[----:B------:R-:W-:-:S02]  /*0660*/  MOV R37, R24 ;  /* 0x0000001800257202 */ /* 0x000fc40000000f00 */
[----:B-1----:R-:W-:Y:S02]  /*0670*/  CS2R R22, SRZ ;  /* 0x0000000000167805 */ /* 0x002fe4000001ff00 */
[----:B------:R-:W-:Y:S01]  /*0680*/  IADD3 R20, P0, PT, R52, 0x8000, RZ ;  /* 0x0000800034147810 */ /* 0x000fe20007f1e0ff */
[----:B------:R-:W-:Y:S01]  /*0690*/  LDGSTS.E [R10], desc[UR8][R18.64] ;  /* 0x00000000120a7fae */ /* 0x000fe2000b9a1008 */
[----:B------:R-:W-:Y:S02]  /*06a0*/  IADD3 R24, P1, PT, R48, 0x4000, RZ ;  /* 0x0000400030187810 */ /* 0x000fe40007f3e0ff */
[----:B------:R-:W-:Y:S01]  /*06b0*/  MOV R27, R26 ;  /* 0x0000001a001b7202 */ /* 0x000fe20000000f00 */
[----:B------:R1:W-:Y:S01]  /*06c0*/  LDGSTS.E [R8], desc[UR8][R18.64+0x4] ;  /* 0x0000000412087fae */ /* 0x0003e2000b9a1008 */
[----:B------:R-:W-:Y:S02]  /*06d0*/  IADD3.X R21, PT, PT, RZ, R53, RZ, P0, !PT ;  /* 0x00000035ff157210 */ /* 0x000fe400007fe4ff */
[----:B------:R-:W-:Y:S01]  /*06e0*/  IADD3.X R25, PT, PT, RZ, R49, RZ, P1, !PT ;  /* 0x00000031ff197210 */ /* 0x000fe20000ffe4ff */
[----:B------:R-:W-:Y:S01]  /*06f0*/  LDGSTS.E [R14], desc[UR8][R18.64+0x8] ;  /* 0x00000008120e7fae */ /* 0x000fe2000b9a1008 */
[----:B------:R-:W-:-:S02]  /*0700*/  SHF.R.U32.HI R7, RZ, 0x1, R4 ;  /* 0x00000001ff077819 */ /* 0x000fc40000011604 */
[----:B------:R-:W-:Y:S01]  /*0710*/  SHF.L.U32 R9, R0, 0x4, RZ ;  /* 0x0000000400097819 */ /* 0x000fe200000006ff */
[----:B------:R-:W-:Y:S01]  /*0720*/  LDGSTS.E [R27], desc[UR8][R18.64+0xc] ;  /* 0x0000000c121b7fae */ /* 0x000fe2000b9a1008 */
[----:B------:R-:W-:-:S03]  /*0730*/  SHF.L.U32 R4, R4, 0x1, RZ ;  /* 0x0000000104047819 */ /* 0x000fc600000006ff */
[----:B------:R-:W0:Y:S01]  /*0740*/  LDGDEPBAR ;  /* 0x00000000000079af */ /* 0x000e220000000000 */
[----:B-1----:R-:W-:-:S03]  /*0750*/  SHF.L.U32 R8, R0, 0x5, RZ ;  /* 0x0000000500087819 */ /* 0x002fc600000006ff */
[----:B------:R1:W-:Y:S01]  /*0760*/  LDGSTS.E.BYPASS.128 [R29], desc[UR8][R20.64] ;  /* 0x00000000141d7fae */ /* 0x0003e2000b981808 */
[C---:B------:R-:W-:Y:S02]  /*0770*/  LOP3.LUT R10, R8.reuse, 0xc0, RZ, 0xc0, !PT ;  /* 0x000000c0080a7812 */ /* 0x040fe400078ec0ff */
[----:B------:R-:W-:Y:S01]  /*0780*/  LOP3.LUT R28, R8, 0xf0, R7, 0xc8, !PT ;  /* 0x000000f0081c7812 */ /* 0x000fe200078ec807 */
[----:B------:R-:W-:Y:S01]  /*0790*/  LDGSTS.E [R33], desc[UR8][R24.64] ;  /* 0x0000000018217fae */ /* 0x000fe2000b9a1008 */
[----:B------:R-:W-:Y:S02]  /*07a0*/  LOP3.LUT R10, R10, 0x10, R9, 0xf8, !PT ;  /* 0x000000100a0a7812 */ /* 0x000fe400078ef809 */
[----:B------:R-:W-:Y:S01]  /*07b0*/  LOP3.LUT R28, R28, 0x8, R5, 0xf8, !PT ;  /* 0x000000081c1c7812 */ /* 0x000fe200078ef805 */
[----:B------:R-:W-:Y:S04]  /*07c0*/  LDGSTS.E [R35], desc[UR8][R24.64+0x4] ;  /* 0x0000000418237fae */ /* 0x000fe8000b9a1008 */
[----:B------:R2:W-:Y:S01]  /*07d0*/  LDGSTS.E [R37], desc[UR8][R24.64+0x8] ;  /* 0x0000000818257fae */ /* 0x0005e2000b9a1008 */
[----:B-1----:R-:W-:-:S02]  /*07e0*/  LOP3.LUT R29, R6, 0x1, R7, 0xf8, !PT ;  /* 0x00000001061d7812 */ /* 0x002fc400078ef807 */
[----:B------:R-:W-:Y:S01]  /*07f0*/  LOP3.LUT R7, R7, 0xc, RZ, 0xc0, !PT ;  /* 0x0000000c07077812 */ /* 0x000fe200078ec0ff */
[----:B------:R1:W-:Y:S01]  /*0800*/  LDGSTS.E [R11], desc[UR8][R24.64+0xc] ;  /* 0x0000000c180b7fae */ /* 0x0003e2000b9a1008 */
[----:B------:R-:W-:Y:S02]  /*0810*/  LEA R29, R29, -R10, 0x2 ;  /* 0x8000000a1d1d7211 */ /* 0x000fe400078e10ff */
[----:B------:R-:W-:Y:S01]  /*0820*/  LOP3.LUT R6, R7, 0x2, R4, 0xf8, !PT ;  /* 0x0000000207067812 */ /* 0x000fe200078ef804 */
[----:B------:R-:W0:Y:S01]  /*0830*/  LDGDEPBAR ;  /* 0x00000000000079af */ /* 0x000e220000000000 */
[----:B------:R-:W-:Y:S01]  /*0840*/  LOP3.LUT R4, R28, 0xc0, RZ, 0xc0, !PT ;  /* 0x000000c01c047812 */ /* 0x000fe200078ec0ff */
[----:B------:R-:W-:Y:S01]  /*0850*/  HFMA2 R7, -RZ, RZ, 0, 0 ;  /* 0x00000000ff077431 */ /* 0x000fe200000001ff */
[----:B------:R-:W-:Y:S02]  /*0860*/  LOP3.LUT R6, R6, 0x10, R5, 0xf8, !PT ;  /* 0x0000001006067812 */ /* 0x000fe400078ef805 */
[----:B--2---:R-:W-:-:S02]  /*0870*/  CS2R R36, SRZ ;  /* 0x0000000000247805 */ /* 0x004fc4000001ff00 */
[----:B------:R-:W-:Y:S02]  /*0880*/  IADD3 R5, PT, PT, R29, R4, RZ ;  /* 0x000000041d057210 */ /* 0x000fe40007ffe0ff */
[----:B------:R-:W-:Y:S02]  /*0890*/  LEA R30, R6, UR6, 0x2 ;  /* 0x00000006061e7c11 */ /* 0x000fe4000f8e10ff */
[----:B------:R-:W-:Y:S02]  /*08a0*/  LEA R5, R5, UR6, 0x2 ;  /* 0x0000000605057c11 */ /* 0x000fe4000f8e10ff */
[----:B------:R-:W-:-:S04]  /*08b0*/  IADD3 R6, PT, PT, R28, 0x4, RZ ;  /* 0x000000041c067810 */ /* 0x000fc80007ffe0ff */
[----:B------:R-:W-:-:S04]  /*08c0*/  LOP3.LUT R6, R6, 0xc0, RZ, 0xc0, !PT ;  /* 0x000000c006067812 */ /* 0x000fc800078ec0ff */
[----:B------:R-:W-:Y:S01]  /*08d0*/  LOP3.LUT R6, R6, 0x20, RZ, 0xfc, !PT ;  /* 0x0000002006067812 */ /* 0x000fe200078efcff */
[----:B------:R-:W-:-:S04]  /*08e0*/  DEPBAR.LE SB0, 0x2 ;  /* 0x000080800000791a */ /* 0x000fc80000000000 */
[----:B------:R-:W-:Y:S06]  /*08f0*/  BAR.SYNC.DEFER_BLOCKING 0x0 ;  /* 0x0000000000007b1d */ /* 0x000fec0000010000 */
[----:B------:R1:W2:Y:S04]  /*0900*/  LDS.64 R20, [R30] ;  /* 0x000000001e147984 */ /* 0x0002a80000000a00 */
[----:B------:R1:W3:Y:S04]  /*0910*/  LDS.128 R16, [R5+0x1000] ;  /* 0x0010000005107984 */ /* 0x0002e80000000c00 */
[----:B------:R1:W4:Y:S02]  /*0920*/  LDS.128 R12, [R5+0x1080] ;  /* 0x00108000050c7984 */ /* 0x0003240000000c00 */
.L_x_0:
[C---:B------:R-:W-:Y:S01]  /*0930*/  IADD3 R8, PT, PT, R7.reuse, -0x1, RZ ;  /* 0xffffffff07087810 */ /* 0x040fe20007ffe0ff */
[----:B------:R-:W-:Y:S01]  /*0940*/  BAR.SYNC.DEFER_BLOCKING 0x0 ;  /* 0x0000000000007b1d */ /* 0x000fe20000010000 */
[----:B-1----:R-:W-:Y:S01]  /*0950*/  SHF.L.U32 R11, R7, 0xc, RZ ;  /* 0x0000000c070b7819 */ /* 0x002fe200000006ff */
[CC--:B--23-5:R-:W-:Y:S01]  /*0960*/  FFMA R34, R17.reuse, R20.reuse, R36 ;  /* 0x0000001411227223 */ /* 0x0ecfe20000000024 */
[----:B------:R-:W-:Y:S01]  /*0970*/  SHF.L.U32 R10, R8, 0xa, RZ ;  /* 0x0000000a080a7819 */ /* 0x000fe200000006ff */
[----:B------:R-:W-:Y:S01]  /*0980*/  FFMA R41, R16, R20, R41 ;  /* 0x0000001410297223 */ /* 0x000fe20000000029 */
[----:B------:R-:W-:Y:S01]  /*0990*/  LOP3.LUT R9, R8, 0x3, RZ, 0xc0, !PT ;  /* 0x0000000308097812 */ /* 0x000fe200078ec0ff */
[----:B------:R-:W-:Y:S01]  /*09a0*/  FFMA R47, R17, R21, R47 ;  /* 0x00000015112f7223 */ /* 0x000fe2000000002f */
[----:B------:R-:W-:Y:S01]  /*09b0*/  LOP3.LUT R24, R31, 0xc00, R10, 0xf8, !PT ;  /* 0x00000c001f187812 */ /* 0x000fe200078ef80a */
[----:B------:R-:W-:-:S04]  /*09c0*/  IMAD.WIDE.U32 R10, R11, 0x4, R52 ;  /* 0x000000040b0a7825 */ /* 0x000fc800078e0034 */
[CC--:B------:R-:W-:Y:S01]  /*09d0*/  FFMA R45, R18.reuse, R20.reuse, R45 ;  /* 0x00000014122d7223 */ /* 0x0c0fe2000000002d */
[-C--:B------:R-:W-:Y:S01]  /*09e0*/  FFMA R51, R18, R21.reuse, R51 ;  /* 0x0000001512337223 */ /* 0x080fe20000000033 */
[----:B------:R-:W-:Y:S01]  /*09f0*/  IADD3 R8, P0, PT, R24, UR4, RZ ;  /* 0x0000000418087c10 */ /* 0x000fe2000ff1e0ff */
[----:B------:R-:W-:Y:S01]  /*0a00*/  IMAD R25, R9, 0x600, RZ ;  /* 0x0000060009197824 */ /* 0x000fe200078e02ff */
[----:B------:R-:W-:Y:S01]  /*0a10*/  IADD3 R32, P1, PT, R10, 0xc000, RZ ;  /* 0x0000c0000a207810 */ /* 0x000fe20007f3e0ff */
[C---:B------:R-:W-:Y:S01]  /*0a20*/  FFMA R46, R19.reuse, R20, R46 ;  /* 0x00000014132e7223 */ /* 0x040fe2000000002e */
[----:B------:R-:W-:Y:S01]  /*0a30*/  IADD3.X R9, PT, PT, RZ, UR5, RZ, P0, !PT ;  /* 0x00000005ff097c10 */ /* 0x000fe200087fe4ff */
[----:B------:R-:W-:Y:S01]  /*0a40*/  FFMA R50, R19, R21, R50 ;  /* 0x0000001513327223 */ /* 0x000fe20000000032 */
[----:B------:R-:W-:Y:S01]  /*0a50*/  IADD3 R10, P0, PT, R25, R2, RZ ;  /* 0x00000002190a7210 */ /* 0x000fe20007f1e0ff */
[----:B----4-:R-:W-:Y:S01]  /*0a60*/  FFMA R39, R14, R20, R39 ;  /* 0x000000140e277223 */ /* 0x010fe20000000027 */
[----:B------:R-:W-:Y:S01]  /*0a70*/  IADD3.X R33, PT, PT, RZ, R11, RZ, P1, !PT ;  /* 0x0000000bff217210 */ /* 0x000fe20000ffe4ff */
[----:B------:R-:W-:Y:S01]  /*0a80*/  FFMA R37, R12, R21, R37 ;  /* 0x000000150c257223 */ /* 0x000fe20000000025 */
[----:B------:R-:W-:Y:S01]  /*0a90*/  IADD3.X R11, PT, PT, RZ, R3, RZ, P0, !PT ;  /* 0x00000003ff0b7210 */ /* 0x000fe200007fe4ff */
[-C--:B------:R-:W-:Y:S01]  /*0aa0*/  FFMA R38, R13, R21.reuse, R38 ;  /* 0x000000150d267223 */ /* 0x080fe20000000026 */
[----:B------:R-:W-:Y:S01]  /*0ab0*/  IADD3 R24, P0, PT, R10, 0x1000, RZ ;  /* 0x000010000a187810 */ /* 0x000fe20007f1e0ff */
[----:B------:R-:W-:Y:S01]  /*0ac0*/  FFMA R40, R14, R21, R40 ;  /* 0x000000150e287223 */ /* 0x000fe20000000028 */
[----:B------:R-:W-:Y:S01]  /*0ad0*/  MOV R55, R8 ;  /* 0x0000000800377202 */ /* 0x000fe20000000f00 */
[----:B------:R-:W-:Y:S01]  /*0ae0*/  FFMA R44, R15, R21, R44 ;  /* 0x000000150f2c7223 */ /* 0x000fe2000000002c */
[----:B------:R-:W-:-:S02]  /*0af0*/  IADD3.X R25, PT, PT, RZ, R11, RZ, P0, !PT ;  /* 0x0000000bff197210 */ /* 0x000fc400007fe4ff */
[C---:B------:R-:W-:Y:S01]  /*0b00*/  IADD3 R8, P0, PT, R10.reuse, 0x1004, RZ ;  /* 0x000010040a087810 */ /* 0x040fe20007f1e0ff */
[----:B------:R-:W-:Y:S01]  /*0b10*/  @!PT LDS RZ, [RZ] ;  /* 0x00000000fffff984 */ /* 0x000fe20000000800 */
[----:B------:R-:W-:Y:S01]  /*0b20*/  @!PT LDS RZ, [RZ] ;  /* 0x00000000fffff984 */ /* 0x000fe20000000800 */
[----:B------:R-:W-:Y:S01]  /*0b30*/  @!PT LDS RZ, [RZ] ;  /* 0x00000000fffff984 */ /* 0x000fe20000000800 */
[----:B------:R1:W-:Y:S01]  /*0b40*/  LDGSTS.E.BYPASS.128 [R55], desc[UR8][R32.64] ;  /* 0x0000000020377fae */ /* 0x0003e2000b981808 */
[----:B------:R-:W-:Y:S02]  /*0b50*/  MOV R27, R24 ;  /* 0x00000018001b7202 */ /* 0x000fe40000000f00 */
[----:B------:R-:W-:Y:S02]  /*0b60*/  IADD3.X R9, PT, PT, RZ, R11, RZ, P0, !PT ;  /* 0x0000000bff097210 */ /* 0x000fe400007fe4ff */
[----:B------:R-:W-:Y:S02]  /*0b70*/  SHF.L.U32 R25, R7, 0xb, RZ ;  /* 0x0000000b07197819 */ /* 0x000fe400000006ff */
[----:B------:R-:W-:Y:S02]  /*0b80*/  MOV R35, R8 ;  /* 0x0000000800237202 */ /* 0x000fe40000000f00 */
[C---:B------:R-:W-:Y:S01]  /*0b90*/  IADD3 R24, P0, PT, R10.reuse, 0x1008, RZ ;  /* 0x000010080a187810 */ /* 0x040fe20007f1e0ff */
[----:B------:R-:W-:Y:S01]  /*0ba0*/  IMAD.WIDE R8, R25, 0x4, R48 ;  /* 0x0000000419087825 */ /* 0x000fe200078e0230 */
[----:B------:R-:W-:-:S03]  /*0bb0*/  IADD3 R10, P1, PT, R10, 0x100c, RZ ;  /* 0x0000100c0a0a7810 */ /* 0x000fc60007f3e0ff */
[----:B-1----:R-:W-:Y:S01]  /*0bc0*/  FFMA R32, R16, R21, R43 ;  /* 0x0000001510207223 */ /* 0x002fe2000000002b */
[-C--:B------:R-:W-:Y:S02]  /*0bd0*/  IADD3.X R25, PT, PT, RZ, R11.reuse, RZ, P0, !PT ;  /* 0x0000000bff197210 */ /* 0x080fe400007fe4ff */
[----:B------:R-:W-:Y:S02]  /*0be0*/  IADD3 R8, P2, PT, R8, 0x6000, RZ ;  /* 0x0000600008087810 */ /* 0x000fe40007f5e0ff */
[----:B------:R-:W-:Y:S02]  /*0bf0*/  IADD3.X R11, PT, PT, RZ, R11, RZ, P1, !PT ;  /* 0x0000000bff0b7210 */ /* 0x000fe40000ffe4ff */
[----:B------:R-:W-:Y:S02]  /*0c00*/  IADD3.X R9, PT, PT, RZ, R9, RZ, P2, !PT ;  /* 0x00000009ff097210 */ /* 0x000fe400017fe4ff */
[----:B------:R-:W-:Y:S02]  /*0c10*/  MOV R33, R24 ;  /* 0x0000001800217202 */ /* 0x000fe40000000f00 */
[----:B------:R-:W-:Y:S01]  /*0c20*/  MOV R55, R10 ;  /* 0x0000000a00377202 */ /* 0x000fe20000000f00 */
[----:B------:R1:W-:Y:S01]  /*0c30*/  LDGSTS.E [R27], desc[UR8][R8.64] ;  /* 0x00000000081b7fae */ /* 0x0003e2000b9a1008 */
[----:B------:R-:W-:-:S02]  /*0c40*/  LOP3.LUT R10, R7, 0x3, RZ, 0xc0, !PT ;  /* 0x00000003070a7812 */ /* 0x000fc400078ec0ff */
[C---:B------:R-:W-:Y:S01]  /*0c50*/  SHF.L.U32 R11, R7.reuse, 0xa, RZ ;  /* 0x0000000a070b7819 */ /* 0x040fe200000006ff */
[----:B------:R2:W-:Y:S01]  /*0c60*/  LDGSTS.E [R35], desc[UR8][R8.64+0x4] ;  /* 0x0000000408237fae */ /* 0x0005e2000b9a1008 */
[----:B------:R-:W-:Y:S01]  /*0c70*/  IADD3 R7, PT, PT, R7, 0x1, RZ ;  /* 0x0000000107077810 */ /* 0x000fe20007ffe0ff */
[----:B------:R-:W-:Y:S01]  /*0c80*/  IMAD R25, R10, 0x180, R29 ;  /* 0x000001800a197824 */ /* 0x000fe200078e021d */
[----:B------:R-:W-:Y:S01]  /*0c90*/  LOP3.LUT R11, R11, 0xc00, RZ, 0xc0, !PT ;  /* 0x00000c000b0b7812 */ /* 0x000fe200078ec0ff */
[----:B------:R3:W-:Y:S01]  /*0ca0*/  LDGSTS.E [R33], desc[UR8][R8.64+0x8] ;  /* 0x0000000808217fae */ /* 0x0007e2000b9a1008 */
[----:B------:R-:W-:Y:S02]  /*0cb0*/  ISETP.NE.AND P0, PT, R7, 0x4d, PT ;  /* 0x0000004d0700780c */ /* 0x000fe40003f05270 */
[----:B------:R-:W-:Y:S01]  /*0cc0*/  IADD3 R26, PT, PT, R25, R6, RZ ;  /* 0x00000006191a7210 */ /* 0x000fe20007ffe0ff */
[----:B------:R4:W-:Y:S01]  /*0cd0*/  LDGSTS.E [R55], desc[UR8][R8.64+0xc] ;  /* 0x0000000c08377fae */ /* 0x0009e2000b9a1008 */
[----:B-1----:R-:W-:-:S02]  /*0ce0*/  IADD3 R27, PT, PT, R4, R25, RZ ;  /* 0x00000019041b7210 */ /* 0x002fc40007ffe0ff */
[----:B------:R-:W-:Y:S01]  /*0cf0*/  IADD3 R36, PT, PT, R30, R11, RZ ;  /* 0x0000000b1e247210 */ /* 0x000fe20007ffe0ff */
[----:B------:R-:W0:Y:S01]  /*0d00*/  LDGDEPBAR ;  /* 0x00000000000079af */ /* 0x000e220000000000 */
[----:B------:R-:W-:Y:S01]  /*0d10*/  LEA R27, R27, UR6, 0x2 ;  /* 0x000000061b1b7c11 */ /* 0x000fe2000f8e10ff */
[-C--:B--2---:R-:W-:Y:S01]  /*0d20*/  FFMA R35, R13, R20.reuse, R22 ;  /* 0x000000140d237223 */ /* 0x084fe20000000016 */
[----:B------:R-:W-:Y:S01]  /*0d30*/  LEA R26, R26, UR6, 0x2 ;  /* 0x000000061a1a7c11 */ /* 0x000fe2000f8e10ff */
[-C--:B---3--:R-:W-:Y:S01]  /*0d40*/  FFMA R33, R12, R20.reuse, R23 ;  /* 0x000000140c217223 */ /* 0x088fe20000000017 */
[----:B------:R-:W-:Y:S01]  /*0d50*/  FFMA R20, R15, R20, R42 ;  /* 0x000000140f147223 */ /* 0x000fe2000000002a */
[----:B------:R-:W-:-:S04]  /*0d60*/  DEPBAR.LE SB0, 0x2 ;  /* 0x000080800000791a */ /* 0x000fc80000000000 */
[----:B------:R-:W-:Y:S06]  /*0d70*/  BAR.SYNC.DEFER_BLOCKING 0x0 ;  /* 0x0000000000007b1d */ /* 0x000fec0000010000 */
[----:B------:R-:W-:Y:S04]  /*0d80*/  LDS.64 R24, [R36+0x80] ;  /* 0x0000800024187984 */ /* 0x000fe80000000a00 */
[----:B----4-:R-:W1:Y:S04]  /*0d90*/  LDS.128 R8, [R27+0x10c0] ;  /* 0x0010c0001b087984 */ /* 0x010e680000000c00 */
[----:B------:R-:W2:Y:S04]  /*0da0*/  LDS.128 R16, [R26+0x10c0] ;  /* 0x0010c0001a107984 */ /* 0x000ea80000000c00 */
[----:B------:R-:W-:Y:S04]  /*0db0*/  LDS.64 R22, [R36+0x100] ;  /* 0x0001000024167984 */ /* 0x000fe80000000a00 */
[----:B------:R-:W3:Y:S01]  /*0dc0*/  LDS.128 R12, [R27+0x1180] ;  /* 0x001180001b0c7984 */ /* 0x000ee20000000c00 */
[CC--:B-1----:R-:W-:Y:S01]  /*0dd0*/  FFMA R41, R24.reuse, R8.reuse, R41 ;  /* 0x0000000818297223 */ /* 0x0c2fe20000000029 */
[C---:B------:R-:W-:Y:S01]  /*0de0*/  FFMA R32, R25.reuse, R8, R32 ;  /* 0x0000000819207223 */ /* 0x040fe20000000020 */
[CC--:B------:R-:W-:Y:S01]  /*0df0*/  FFMA R34, R24.reuse, R9.reuse, R34 ;  /* 0x0000000918227223 */ /* 0x0c0fe20000000022 */
[C---:B------:R-:W-:Y:S01]  /*0e00*/  FFMA R42, R25.reuse, R9, R47 ;  /* 0x00000009192a7223 */ /* 0x040fe2000000002f */
[CC--:B------:R-:W-:Y:S01]  /*0e10*/  FFMA R45, R24.reuse, R10.reuse, R45 ;  /* 0x0000000a182d7223 */ /* 0x0c0fe2000000002d */
[C---:B------:R-:W-:Y:S01]  /*0e20*/  FFMA R51, R25.reuse, R10, R51 ;  /* 0x0000000a19337223 */ /* 0x040fe20000000033 */
[CC--:B------:R-:W-:Y:S01]  /*0e30*/  FFMA R46, R24.reuse, R11.reuse, R46 ;  /* 0x0000000b182e7223 */ /* 0x0c0fe2000000002e */
[C---:B------:R-:W-:Y:S01]  /*0e40*/  FFMA R43, R25.reuse, R11, R50 ;  /* 0x0000000b192b7223 */ /* 0x040fe20000000032 */
[C---:B--2---:R-:W-:Y:S01]  /*0e50*/  FFMA R33, R24.reuse, R16, R33 ;  /* 0x0000001018217223 */ /* 0x044fe20000000021 */
[CC--:B------:R-:W-:Y:S01]  /*0e60*/  FFMA R50, R24.reuse, R17.reuse, R35 ;  /* 0x0000001118327223 */ /* 0x0c0fe20000000023 */
[----:B------:R-:W1:Y:S01]  /*0e70*/  LDS.128 R8, [R26+0x1180] ;  /* 0x001180001a087984 */ /* 0x000e620000000c00 */
[C---:B------:R-:W-:Y:S01]  /*0e80*/  FFMA R39, R24.reuse, R18, R39 ;  /* 0x0000001218277223 */ /* 0x040fe20000000027 */
[C---:B------:R-:W-:Y:S01]  /*0e90*/  FFMA R37, R25.reuse, R16, R37 ;  /* 0x0000001019257223 */ /* 0x040fe20000000025 */
[C---:B------:R-:W-:Y:S01]  /*0ea0*/  FFMA R38, R25.reuse, R17, R38 ;  /* 0x0000001119267223 */ /* 0x040fe20000000026 */
[C---:B------:R-:W-:Y:S01]  /*0eb0*/  FFMA R40, R25.reuse, R18, R40 ;  /* 0x0000001219287223 */ /* 0x040fe20000000028 */
[-C--:B------:R-:W-:Y:S01]  /*0ec0*/  FFMA R24, R24, R19.reuse, R20 ;  /* 0x0000001318187223 */ /* 0x080fe20000000014 */
[----:B------:R-:W-:Y:S01]  /*0ed0*/  FFMA R44, R25, R19, R44 ;  /* 0x00000013192c7223 */ /* 0x000fe2000000002c */
[----:B------:R-:W-:Y:S01]  /*0ee0*/  LDS.64 R20, [R36+0x180] ;  /* 0x0001800024147984 */ /* 0x000fe20000000a00 */
[CC--:B---3--:R-:W-:Y:S01]  /*0ef0*/  FFMA R25, R22.reuse, R13.reuse, R34 ;  /* 0x0000000d16197223 */ /* 0x0c8fe20000000022 */
[CC--:B------:R-:W-:Y:S01]  /*0f00*/  FFMA R41, R22.reuse, R12.reuse, R41 ;  /* 0x0000000c16297223 */ /* 0x0c0fe20000000029 */
[C---:B------:R-:W-:Y:S01]  /*0f10*/  FFMA R32, R23.reuse, R12, R32 ;  /* 0x0000000c17207223 */ /* 0x040fe20000000020 */
[----:B------:R-:W2:Y:S01]  /*0f20*/  LDS.128 R16, [R27+0x1240] ;  /* 0x001240001b107984 */ /* 0x000ea20000000c00 */
[C---:B------:R-:W-:Y:S01]  /*0f30*/  FFMA R42, R23.reuse, R13, R42 ;  /* 0x0000000d172a7223 */ /* 0x040fe2000000002a */
[CC--:B------:R-:W-:Y:S01]  /*0f40*/  FFMA R45, R22.reuse, R14.reuse, R45 ;  /* 0x0000000e162d7223 */ /* 0x0c0fe2000000002d */
[C---:B------:R-:W-:Y:S01]  /*0f50*/  FFMA R51, R23.reuse, R14, R51 ;  /* 0x0000000e17337223 */ /* 0x040fe20000000033 */
[-C--:B------:R-:W-:Y:S01]  /*0f60*/  FFMA R46, R22, R15.reuse, R46 ;  /* 0x0000000f162e7223 */ /* 0x080fe2000000002e */
[----:B------:R-:W-:-:S02]  /*0f70*/  FFMA R34, R23, R15, R43 ;  /* 0x0000000f17227223 */ /* 0x000fc4000000002b */
[----:B------:R-:W3:Y:S01]  /*0f80*/  LDS.128 R12, [R26+0x1240] ;  /* 0x001240001a0c7984 */ /* 0x000ee20000000c00 */
[C---:B-1----:R-:W-:Y:S01]  /*0f90*/  FFMA R35, R22.reuse, R8, R33 ;  /* 0x0000000816237223 */ /* 0x042fe20000000021 */
[C---:B------:R-:W-:Y:S01]  /*0fa0*/  FFMA R50, R22.reuse, R9, R50 ;  /* 0x0000000916327223 */ /* 0x040fe20000000032 */
[C---:B------:R-:W-:Y:S01]  /*0fb0*/  FFMA R39, R22.reuse, R10, R39 ;  /* 0x0000000a16277223 */ /* 0x040fe20000000027 */
[-C--:B------:R-:W-:Y:S01]  /*0fc0*/  FFMA R24, R22, R11.reuse, R24 ;  /* 0x0000000b16187223 */ /* 0x080fe20000000018 */
[C---:B------:R-:W-:Y:S01]  /*0fd0*/  FFMA R22, R23.reuse, R11, R44 ;  /* 0x0000000b17167223 */ /* 0x040fe2000000002c */
[C---:B------:R-:W-:Y:S01]  /*0fe0*/  FFMA R37, R23.reuse, R8, R37 ;  /* 0x0000000817257223 */ /* 0x040fe20000000025 */
[C---:B------:R-:W-:Y:S01]  /*0ff0*/  FFMA R38, R23.reuse, R9, R38 ;  /* 0x0000000917267223 */ /* 0x040fe20000000026 */
[----:B------:R-:W-:Y:S02]  /*1000*/  FFMA R40, R23, R10, R40 ;  /* 0x0000000a17287223 */ /* 0x000fe40000000028 */
[----:B------:R-:W-:Y:S01]  /*1010*/  LDS.128 R8, [R27+0x1300] ;  /* 0x001300001b087984 */ /* 0x000fe20000000c00 */
[-C--:B--2---:R-:W-:Y:S01]  /*1020*/  FFMA R44, R21, R16.reuse, R32 ;  /* 0x00000010152c7223 */ /* 0x084fe20000000020 */
[----:B------:R-:W-:-:S02]  /*1030*/  FFMA R41, R20, R16, R41 ;  /* 0x0000001014297223 */ /* 0x000fc40000000029 */
[----:B------:R-:W1:Y:S01]  /*1040*/  LDS.64 R32, [R36+0x200] ;  /* 0x0002000024207984 */ /* 0x000e620000000a00 */
[CC--:B------:R-:W-:Y:S01]  /*1050*/  FFMA R43, R20.reuse, R17.reuse, R25 ;  /* 0x00000011142b7223 */ /* 0x0c0fe20000000019 */
[C---:B------:R-:W-:Y:S01]  /*1060*/  FFMA R42, R21.reuse, R17, R42 ;  /* 0x00000011152a7223 */ /* 0x040fe2000000002a */
[CC--:B------:R-:W-:Y:S01]  /*1070*/  FFMA R45, R20.reuse, R18.reuse, R45 ;  /* 0x00000012142d7223 */ /* 0x0c0fe2000000002d */
[C---:B------:R-:W-:Y:S01]  /*1080*/  FFMA R51, R21.reuse, R18, R51 ;  /* 0x0000001215337223 */ /* 0x040fe20000000033 */
[CC--:B------:R-:W-:Y:S01]  /*1090*/  FFMA R46, R20.reuse, R19.reuse, R46 ;  /* 0x00000013142e7223 */ /* 0x0c0fe2000000002e */
[C---:B------:R-:W-:Y:S01]  /*10a0*/  FFMA R34, R21.reuse, R19, R34 ;  /* 0x0000001315227223 */ /* 0x040fe20000000022 */
[CC--:B---3--:R-:W-:Y:S01]  /*10b0*/  FFMA R35, R20.reuse, R12.reuse, R35 ;  /* 0x0000000c14237223 */ /* 0x0c8fe20000000023 */
[----:B------:R-:W2:Y:S01]  /*10c0*/  LDS.128 R16, [R26+0x1300] ;  /* 0x001300001a107984 */ /* 0x000ea20000000c00 */
[C---:B------:R-:W-:Y:S01]  /*10d0*/  FFMA R37, R21.reuse, R12, R37 ;  /* 0x0000000c15257223 */ /* 0x040fe20000000025 */
[CC--:B------:R-:W-:Y:S01]  /*10e0*/  FFMA R50, R20.reuse, R13.reuse, R50 ;  /* 0x0000000d14327223 */ /* 0x0c0fe20000000032 */
[C---:B------:R-:W-:Y:S01]  /*10f0*/  FFMA R38, R21.reuse, R13, R38 ;  /* 0x0000000d15267223 */ /* 0x040fe20000000026 */
[CC--:B------:R-:W-:Y:S01]  /*1100*/  FFMA R39, R20.reuse, R14.reuse, R39 ;  /* 0x0000000e14277223 */ /* 0x0c0fe20000000027 */
[C---:B------:R-:W-:Y:S01]  /*1110*/  FFMA R40, R21.reuse, R14, R40 ;  /* 0x0000000e15287223 */ /* 0x040fe20000000028 */
[-C--:B------:R-:W-:Y:S01]  /*1120*/  FFMA R47, R20, R15.reuse, R24 ;  /* 0x0000000f142f7223 */ /* 0x080fe20000000018 */
[----:B------:R-:W-:Y:S01]  /*1130*/  FFMA R54, R21, R15, R22 ;  /* 0x0000000f15367223 */ /* 0x000fe20000000016 */
[----:B------:R-:W-:Y:S04]  /*1140*/  LDS.64 R24, [R36+0x280] ;  /* 0x0002800024187984 */ /* 0x000fe80000000a00 */
[----:B------:R-:W3:Y:S04]  /*1150*/  LDS.128 R20, [R27+0x13c0] ;  /* 0x0013c0001b147984 */ /* 0x000ee80000000c00 */
[----:B------:R-:W4:Y:S01]  /*1160*/  LDS.128 R12, [R26+0x13c0] ;  /* 0x0013c0001a0c7984 */ /* 0x000f220000000c00 */
[CC--:B-1----:R-:W-:Y:S01]  /*1170*/  FFMA R41, R32.reuse, R8.reuse, R41 ;  /* 0x0000000820297223 */ /* 0x0c2fe20000000029 */
[C---:B------:R-:W-:Y:S01]  /*1180*/  FFMA R44, R33.reuse, R8, R44 ;  /* 0x00000008212c7223 */ /* 0x040fe2000000002c */
[CC--:B------:R-:W-:Y:S01]  /*1190*/  FFMA R8, R32.reuse, R9.reuse, R43 ;  /* 0x0000000920087223 */ /* 0x0c0fe2000000002b */
[C---:B------:R-:W-:Y:S01]  /*11a0*/  FFMA R56, R33.reuse, R9, R42 ;  /* 0x0000000921387223 */ /* 0x040fe2000000002a */
[CC--:B------:R-:W-:Y:S01]  /*11b0*/  FFMA R45, R32.reuse, R10.reuse, R45 ;  /* 0x0000000a202d7223 */ /* 0x0c0fe2000000002d */
[CC--:B------:R-:W-:Y:S01]  /*11c0*/  FFMA R46, R32.reuse, R11.reuse, R46 ;  /* 0x0000000b202e7223 */ /* 0x0c0fe2000000002e */
[C---:B------:R-:W-:Y:S01]  /*11d0*/  FFMA R42, R33.reuse, R11, R34 ;  /* 0x0000000b212a7223 */ /* 0x040fe20000000022 */
[C---:B------:R-:W-:Y:S01]  /*11e0*/  FFMA R10, R33.reuse, R10, R51 ;  /* 0x0000000a210a7223 */ /* 0x040fe20000000033 */
[C---:B--2---:R-:W-:Y:S01]  /*11f0*/  FFMA R9, R32.reuse, R16, R35 ;  /* 0x0000001020097223 */ /* 0x044fe20000000023 */
[CC--:B------:R-:W-:Y:S01]  /*1200*/  FFMA R50, R32.reuse, R17.reuse, R50 ;  /* 0x0000001120327223 */ /* 0x0c0fe20000000032 */
[C---:B------:R-:W-:Y:S01]  /*1210*/  FFMA R39, R32.reuse, R18, R39 ;  /* 0x0000001220277223 */ /* 0x040fe20000000027 */
[C---:B------:R-:W-:Y:S01]  /*1220*/  FFMA R37, R33.reuse, R16, R37 ;  /* 0x0000001021257223 */ /* 0x040fe20000000025 */
[C---:B------:R-:W-:Y:S01]  /*1230*/  FFMA R38, R33.reuse, R17, R38 ;  /* 0x0000001121267223 */ /* 0x040fe20000000026 */
[C---:B------:R-:W-:Y:S01]  /*1240*/  FFMA R40, R33.reuse, R18, R40 ;  /* 0x0000001221287223 */ /* 0x040fe20000000028 */
[-C--:B------:R-:W-:Y:S01]  /*1250*/  FFMA R32, R32, R19.reuse, R47 ;  /* 0x0000001320207223 */ /* 0x080fe2000000002f */
[----:B------:R-:W-:Y:S01]  /*1260*/  FFMA R54, R33, R19, R54 ;  /* 0x0000001321367223 */ /* 0x000fe20000000036 */
[----:B------:R-:W-:Y:S04]  /*1270*/  LDS.64 R34, [R36+0x300] ;  /* 0x0003000024227984 */ /* 0x000fe80000000a00 */
[----:B------:R-:W1:Y:S01]  /*1280*/  LDS.128 R16, [R27+0x1480] ;  /* 0x001480001b107984 */ /* 0x000e620000000c00 */
[CC--:B---3--:R-:W-:Y:S01]  /*1290*/  FFMA R41, R24.reuse, R20.reuse, R41 ;  /* 0x0000001418297223 */ /* 0x0c8fe20000000029 */
[C---:B------:R-:W-:Y:S01]  /*12a0*/  FFMA R44, R25.reuse, R20, R44 ;  /* 0x00000014192c7223 */ /* 0x040fe2000000002c */
[CC--:B------:R-:W-:Y:S01]  /*12b0*/  FFMA R58, R24.reuse, R21.reuse, R8 ;  /* 0x00000015183a7223 */ /* 0x0c0fe20000000008 */
[C---:B------:R-:W-:Y:S01]  /*12c0*/  FFMA R56, R25.reuse, R21, R56 ;  /* 0x0000001519387223 */ /* 0x040fe20000000038 */
[CC--:B------:R-:W-:Y:S01]  /*12d0*/  FFMA R45, R24.reuse, R22.reuse, R45 ;  /* 0x00000016182d7223 */ /* 0x0c0fe2000000002d */
[C---:B------:R-:W-:Y:S01]  /*12e0*/  FFMA R43, R25.reuse, R22, R10 ;  /* 0x00000016192b7223 */ /* 0x040fe2000000000a */
[CC--:B------:R-:W-:Y:S01]  /*12f0*/  FFMA R46, R24.reuse, R23.reuse, R46 ;  /* 0x00000017182e7223 */ /* 0x0c0fe2000000002e */
[C---:B------:R-:W-:Y:S01]  /*1300*/  FFMA R42, R25.reuse, R23, R42 ;  /* 0x00000017192a7223 */ /* 0x040fe2000000002a */
[CC--:B----4-:R-:W-:Y:S01]  /*1310*/  FFMA R39, R24.reuse, R14.reuse, R39 ;  /* 0x0000000e18277223 */ /* 0x0d0fe20000000027 */
[----:B------:R-:W2:Y:S01]  /*1320*/  LDS.128 R20, [R26+0x1480] ;  /* 0x001480001a147984 */ /* 0x000ea20000000c00 */
[C---:B------:R-:W-:Y:S01]  /*1330*/  FFMA R40, R25.reuse, R14, R40 ;  /* 0x0000000e19287223 */ /* 0x040fe20000000028 */
[CC--:B------:R-:W-:Y:S01]  /*1340*/  FFMA R47, R24.reuse, R12.reuse, R9 ;  /* 0x0000000c182f7223 */ /* 0x0c0fe20000000009 */
[C---:B------:R-:W-:Y:S01]  /*1350*/  FFMA R14, R24.reuse, R15, R32 ;  /* 0x0000000f180e7223 */ /* 0x040fe20000000020 */
[----:B------:R-:W-:Y:S01]  /*1360*/  LDS.128 R8, [R27+0x1540] ;  /* 0x001540001b087984 */ /* 0x000fe20000000c00 */
[C---:B------:R-:W-:Y:S01]  /*1370*/  FFMA R37, R25.reuse, R12, R37 ;  /* 0x0000000c19257223 */ /* 0x040fe20000000025 */
[C---:B------:R-:W-:Y:S01]  /*1380*/  FFMA R12, R25.reuse, R13, R38 ;  /* 0x0000000d190c7223 */ /* 0x040fe20000000026 */
[----:B------:R-:W-:Y:S01]  /*1390*/  FFMA R60, R25, R15, R54 ;  /* 0x0000000f193c7223 */ /* 0x000fe20000000036 */
[----:B------:R-:W3:Y:S01]  /*13a0*/  LDS.64 R32, [R36+0x380] ;  /* 0x0003800024207984 */ /* 0x000ee20000000a00 */
[----:B------:R-:W-:-:S03]  /*13b0*/  FFMA R50, R24, R13, R50 ;  /* 0x0000000d18327223 */ /* 0x000fc60000000032 */
[----:B------:R-:W4:Y:S01]  /*13c0*/  LDS.128 R24, [R26+0x1540] ;  /* 0x001540001a187984 */ /* 0x000f220000000c00 */
[CC--:B-1----:R-:W-:Y:S01]  /*13d0*/  FFMA R45, R34.reuse, R18.reuse, R45 ;  /* 0x00000012222d7223 */ /* 0x0c2fe2000000002d */
[----:B------:R-:W-:Y:S01]  /*13e0*/  FFMA R38, R35, R18, R43 ;  /* 0x0000001223267223 */ /* 0x000fe2000000002b */
[----:B------:R-:W-:Y:S01]  /*13f0*/  LOP3.LUT R18, R7, 0x3, RZ, 0xc0, !PT ;  /* 0x0000000307127812 */ /* 0x000fe200078ec0ff */
[CC--:B------:R-:W-:Y:S01]  /*1400*/  FFMA R41, R34.reuse, R16.reuse, R41 ;  /* 0x0000001022297223 */ /* 0x0c0fe20000000029 */
[-C--:B------:R-:W-:Y:S01]  /*1410*/  FFMA R51, R34, R17.reuse, R58 ;  /* 0x0000001122337223 */ /* 0x080fe2000000003a */
[C---:B------:R-:W-:Y:S01]  /*1420*/  FFMA R56, R35.reuse, R17, R56 ;  /* 0x0000001123387223 */ /* 0x040fe20000000038 */
[C---:B------:R-:W-:Y:S01]  /*1430*/  FFMA R16, R35.reuse, R16, R44 ;  /* 0x0000001023107223 */ /* 0x040fe2000000002c */
[----:B------:R-:W-:Y:S02]  /*1440*/  IMAD R15, R18, 0x180, R29 ;  /* 0x00000180120f7824 */ /* 0x000fe400078e021d */
[CC--:B------:R-:W-:Y:S01]  /*1450*/  FFMA R46, R34.reuse, R19.reuse, R46 ;  /* 0x00000013222e7223 */ /* 0x0c0fe2000000002e */
[C---:B------:R-:W-:Y:S01]  /*1460*/  FFMA R42, R35.reuse, R19, R42 ;  /* 0x00000013232a7223 */ /* 0x040fe2000000002a */
[-C--:B--2---:R-:W-:Y:S01]  /*1470*/  FFMA R54, R35, R21.reuse, R12 ;  /* 0x0000001523367223 */ /* 0x084fe2000000000c */
[----:B------:R-:W-:Y:S01]  /*1480*/  SHF.L.U32 R12, R7, 0xa, RZ ;  /* 0x0000000a070c7819 */ /* 0x000fe200000006ff */
[CC--:B------:R-:W-:Y:S01]  /*1490*/  FFMA R55, R34.reuse, R20.reuse, R47 ;  /* 0x0000001422377223 */ /* 0x0c0fe2000000002f */
[----:B------:R-:W-:Y:S01]  /*14a0*/  FFMA R37, R35, R20, R37 ;  /* 0x0000001423257223 */ /* 0x000fe20000000025 */
[----:B------:R-:W-:Y:S01]  /*14b0*/  FFMA R44, R34, R21, R50 ;  /* 0x00000015222c7223 */ /* 0x000fe20000000032 */
[----:B------:R-:W-:Y:S01]  /*14c0*/  LOP3.LUT R13, R12, 0xc00, RZ, 0xc0, !PT ;  /* 0x00000c000c0d7812 */ /* 0x000fe200078ec0ff */
[----:B------:R-:W-:Y:S01]  /*14d0*/  FFMA R39, R34, R22, R39 ;  /* 0x0000001622277223 */ /* 0x000fe20000000027 */
[----:B------:R-:W-:Y:S01]  /*14e0*/  IADD3 R12, PT, PT, R4, R15, RZ ;  /* 0x0000000f040c7210 */ /* 0x000fe20007ffe0ff */
[----:B------:R-:W-:Y:S01]  /*14f0*/  FFMA R34, R34, R23, R14 ;  /* 0x0000001722227223 */ /* 0x000fe2000000000e */
[----:B------:R-:W-:Y:S01]  /*1500*/  IADD3 R15, PT, PT, R6, R15, RZ ;  /* 0x0000000f060f7210 */ /* 0x000fe20007ffe0ff */
[----:B---3--:R-:W-:Y:S01]  /*1510*/  FFMA R43, R33, R8, R16 ;  /* 0x00000008212b7223 */ /* 0x008fe20000000010 */
[----:B------:R-:W-:Y:S01]  /*1520*/  IADD3 R20, PT, PT, R30, R13, RZ ;  /* 0x0000000d1e147210 */ /* 0x000fe20007ffe0ff */
[C---:B------:R-:W-:Y:S01]  /*1530*/  FFMA R40, R35.reuse, R22, R40 ;  /* 0x0000001623287223 */ /* 0x040fe20000000028 */
[----:B------:R-:W-:Y:S01]  /*1540*/  LEA R17, R12, UR6, 0x2 ;  /* 0x000000060c117c11 */ /* 0x000fe2000f8e10ff */
[----:B------:R-:W-:Y:S01]  /*1550*/  FFMA R60, R35, R23, R60 ;  /* 0x00000017233c7223 */ /* 0x000fe2000000003c */
[----:B------:R-:W-:Y:S01]  /*1560*/  LEA R15, R15, UR6, 0x2 ;  /* 0x000000060f0f7c11 */ /* 0x000fe2000f8e10ff */
[C---:B------:R-:W-:Y:S01]  /*1570*/  FFMA R36, R32.reuse, R9, R51 ;  /* 0x0000000920247223 */ /* 0x040fe20000000033 */
[----:B------:R-:W5:Y:S01]  /*1580*/  LDS.64 R20, [R20] ;  /* 0x0000000014147984 */ /* 0x000f620000000a00 */
[C---:B------:R-:W-:Y:S01]  /*1590*/  FFMA R51, R33.reuse, R10, R38 ;  /* 0x0000000a21337223 */ /* 0x040fe20000000026 */
[C---:B------:R-:W-:Y:S01]  /*15a0*/  FFMA R50, R33.reuse, R11, R42 ;  /* 0x0000000b21327223 */ /* 0x040fe2000000002a */
[C---:B----4-:R-:W-:Y:S01]  /*15b0*/  FFMA R22, R32.reuse, R25, R44 ;  /* 0x0000001920167223 */ /* 0x050fe2000000002c */
[----:B------:R-:W1:Y:S01]  /*15c0*/  LDS.128 R16, [R17+0x1000] ;  /* 0x0010000011107984 */ /* 0x000e620000000c00 */
[C---:B------:R-:W-:Y:S01]  /*15d0*/  FFMA R41, R32.reuse, R8, R41 ;  /* 0x0000000820297223 */ /* 0x040fe20000000029 */
[C---:B------:R-:W-:Y:S01]  /*15e0*/  FFMA R47, R33.reuse, R9, R56 ;  /* 0x00000009212f7223 */ /* 0x040fe20000000038 */
[C---:B------:R-:W-:Y:S01]  /*15f0*/  FFMA R45, R32.reuse, R10, R45 ;  /* 0x0000000a202d7223 */ /* 0x040fe2000000002d */
[----:B------:R-:W2:Y:S01]  /*1600*/  LDS.128 R12, [R15+0x1000] ;  /* 0x001000000f0c7984 */ /* 0x000ea20000000c00 */
[C---:B------:R-:W-:Y:S01]  /*1610*/  FFMA R46, R32.reuse, R11, R46 ;  /* 0x0000000b202e7223 */ /* 0x040fe2000000002e */
[CC--:B------:R-:W-:Y:S01]  /*1620*/  FFMA R23, R32.reuse, R24.reuse, R55 ;  /* 0x0000001820177223 */ /* 0x0c0fe20000000037 */
[C---:B------:R-:W-:Y:S01]  /*1630*/  FFMA R37, R33.reuse, R24, R37 ;  /* 0x0000001821257223 */ /* 0x040fe20000000025 */
[C---:B------:R-:W-:Y:S01]  /*1640*/  FFMA R38, R33.reuse, R25, R54 ;  /* 0x0000001921267223 */ /* 0x040fe20000000036 */
[CC--:B------:R-:W-:Y:S01]  /*1650*/  FFMA R39, R32.reuse, R26.reuse, R39 ;  /* 0x0000001a20277223 */ /* 0x0c0fe20000000027 */
[C---:B------:R-:W-:Y:S01]  /*1660*/  FFMA R40, R33.reuse, R26, R40 ;  /* 0x0000001a21287223 */ /* 0x040fe20000000028 */
[-C--:B------:R-:W-:Y:S01]  /*1670*/  FFMA R42, R32, R27.reuse, R34 ;  /* 0x0000001b202a7223 */ /* 0x080fe20000000022 */
[----:B------:R-:W-:Y:S01]  /*1680*/  FFMA R44, R33, R27, R60 ;  /* 0x0000001b212c7223 */ /* 0x000fe2000000003c */
[----:B------:R-:W-:Y:S06]  /*1690*/  @P0 BRA `(.L_x_0) ;  /* 0xfffffff000a40947 */ /* 0x000fec000383ffff */
[----:B------:R-:W-:-:S04]  /*16a0*/  DEPBAR.LE SB0, 0x1 ;  /* 0x000080400000791a */ /* 0x000fc80000000000 */
[----:B------:R-:W-:Y:S01]  /*16b0*/  BAR.SYNC.DEFER_BLOCKING 0x0 ;  /* 0x0000000000007b1d */ /* 0x000fe20000010000 */
[CC--:B-1---5:R-:W-:Y:S01]  /*16c0*/  FFMA R41, R20.reuse, R16.reuse, R41 ;  /* 0x0000001014297223 */ /* 0x0e2fe20000000029 */
[C---:B------:R-:W-:Y:S01]  /*16d0*/  FFMA R4, R21.reuse, R16, R43 ;  /* 0x0000001015047223 */ /* 0x040fe2000000002b */
[CC--:B------:R-:W-:Y:S01]  /*16e0*/  FFMA R36, R20.reuse, R17.reuse, R36 ;  /* 0x0000001114247223 */ /* 0x0c0fe20000000024 */
[C---:B------:R-:W-:Y:S01]  /*16f0*/  FFMA R48, R21.reuse, R17, R47 ;  /* 0x0000001115307223 */ /* 0x040fe2000000002f */
[CC--:B------:R-:W-:Y:S01]  /*1700*/  FFMA R45, R20.reuse, R18.reuse, R45 ;  /* 0x00000012142d7223 */ /* 0x0c0fe2000000002d */
[C---:B------:R-:W-:Y:S01]  /*1710*/  FFMA R51, R21.reuse, R18, R51 ;  /* 0x0000001215337223 */ /* 0x040fe20000000033 */
[CC--:B------:R-:W-:Y:S01]  /*1720*/  FFMA R46, R20.reuse, R19.reuse, R46 ;  /* 0x00000013142e7223 */ /* 0x0c0fe2000000002e */
[C---:B------:R-:W-:Y:S01]  /*1730*/  FFMA R50, R21.reuse, R19, R50 ;  /* 0x0000001315327223 */ /* 0x040fe20000000032 */
[CC--:B--2---:R-:W-:Y:S01]  /*1740*/  FFMA R23, R20.reuse, R12.reuse, R23 ;  /* 0x0000000c14177223 */ /* 0x0c4fe20000000017 */
        /* <DEDUP_REMOVED lines=8> */
[----:B------:R-:W1:Y:S04]  /*17d0*/  LDS.128 R8, [R5+0x16c0] ;  /* 0x0016c00005087984 */ /* 0x000e680000000c00 */
[----:B------:R-:W2:Y:S04]  /*17e0*/  LDS.128 R24, [R5+0x1740] ;  /* 0x0017400005187984 */ /* 0x000ea80000000c00 */
[----:B------:R-:W-:Y:S04]  /*17f0*/  LDS.64 R6, [R30+0x500] ;  /* 0x000500001e067984 */ /* 0x000fe80000000a00 */
[----:B------:R-:W3:Y:S04]  /*1800*/  LDS.128 R32, [R5+0x1780] ;  /* 0x0017800005207984 */ /* 0x000ee80000000c00 */
[----:B------:R-:W4:Y:S04]  /*1810*/  LDS.128 R16, [R5+0x1800] ;  /* 0x0018000005107984 */ /* 0x000f280000000c00 */
[----:B------:R-:W-:Y:S04]  /*1820*/  LDS.64 R20, [R30+0x580] ;  /* 0x000580001e147984 */ /* 0x000fe80000000a00 */
[----:B------:R-:W5:Y:S01]  /*1830*/  LDS.128 R12, [R5+0x1840] ;  /* 0x00184000050c7984 */ /* 0x000f620000000c00 */
        /* <DEDUP_REMOVED lines=9> */
[----:B------:R-:W1:Y:S01]  /*18d0*/  LDS.128 R8, [R5+0x18c0] ;  /* 0x0018c00005087984 */ /* 0x000e620000000c00 */
[C---:B------:R-:W-:Y:S01]  /*18e0*/  FFMA R37, R3.reuse, R24, R37 ;  /* 0x0000001803257223 */ /* 0x040fe20000000025 */
[CC--:B------:R-:W-:Y:S01]  /*18f0*/  FFMA R22, R2.reuse, R25.reuse, R22 ;  /* 0x0000001902167223 */ /* 0x0c0fe20000000016 */
[C---:B------:R-:W-:Y:S01]  /*1900*/  FFMA R38, R3.reuse, R25, R38 ;  /* 0x0000001903267223 */ /* 0x040fe20000000026 */
[CC--:B------:R-:W-:Y:S01]  /*1910*/  FFMA R39, R2.reuse, R26.reuse, R39 ;  /* 0x0000001a02277223 */ /* 0x0c0fe20000000027 */
[C---:B------:R-:W-:Y:S01]  /*1920*/  FFMA R40, R3.reuse, R26, R40 ;  /* 0x0000001a03287223 */ /* 0x040fe20000000028 */
[-C--:B------:R-:W-:Y:S01]  /*1930*/  FFMA R42, R2, R27.reuse, R42 ;  /* 0x0000001b022a7223 */ /* 0x080fe2000000002a */
[----:B------:R-:W-:Y:S01]  /*1940*/  FFMA R44, R3, R27, R44 ;  /* 0x0000001b032c7223 */ /* 0x000fe2000000002c */
[CC--:B---3--:R-:W-:Y:S01]  /*1950*/  FFMA R41, R6.reuse, R32.reuse, R41 ;  /* 0x0000002006297223 */ /* 0x0c8fe20000000029 */
[----:B------:R-:W-:Y:S01]  /*1960*/  LDS.64 R2, [R30+0x600] ;  /* 0x000600001e027984 */ /* 0x000fe20000000a00 */
[C---:B------:R-:W-:Y:S01]  /*1970*/  FFMA R4, R7.reuse, R32, R4 ;  /* 0x0000002007047223 */ /* 0x040fe20000000004 */
[CC--:B------:R-:W-:Y:S01]  /*1980*/  FFMA R36, R6.reuse, R33.reuse, R29 ;  /* 0x0000002106247223 */ /* 0x0c0fe2000000001d */
[C---:B------:R-:W-:Y:S01]  /*1990*/  FFMA R48, R7.reuse, R33, R48 ;  /* 0x0000002107307223 */ /* 0x040fe20000000030 */
[----:B------:R-:W2:Y:S01]  /*19a0*/  LDS.128 R24, [R5+0x1900] ;  /* 0x0019000005187984 */ /* 0x000ea20000000c00 */
[CC--:B------:R-:W-:Y:S01]  /*19b0*/  FFMA R45, R6.reuse, R34.reuse, R45 ;  /* 0x00000022062d7223 */ /* 0x0c0fe2000000002d */
[C---:B------:R-:W-:Y:S01]  /*19c0*/  FFMA R51, R7.reuse, R34, R51 ;  /* 0x0000002207337223 */ /* 0x040fe20000000033 */
[CC--:B------:R-:W-:Y:S01]  /*19d0*/  FFMA R46, R6.reuse, R35.reuse, R46 ;  /* 0x00000023062e7223 */ /* 0x0c0fe2000000002e */
[C---:B------:R-:W-:Y:S01]  /*19e0*/  FFMA R50, R7.reuse, R35, R50 ;  /* 0x0000002307327223 */ /* 0x040fe20000000032 */
[CC--:B----4-:R-:W-:Y:S01]  /*19f0*/  FFMA R23, R6.reuse, R16.reuse, R23 ;  /* 0x0000001006177223 */ /* 0x0d0fe20000000017 */
[C---:B------:R-:W-:Y:S01]  /*1a00*/  FFMA R37, R7.reuse, R16, R37 ;  /* 0x0000001007257223 */ /* 0x040fe20000000025 */
[----:B------:R-:W3:Y:S01]  /*1a10*/  LDS.128 R32, [R5+0x1980] ;  /* 0x0019800005207984 */ /* 0x000ee20000000c00 */
[CC--:B------:R-:W-:Y:S01]  /*1a20*/  FFMA R22, R6.reuse, R17.reuse, R22 ;  /* 0x0000001106167223 */ /* 0x0c0fe20000000016 */
[C---:B------:R-:W-:Y:S01]  /*1a30*/  FFMA R38, R7.reuse, R17, R38 ;  /* 0x0000001107267223 */ /* 0x040fe20000000026 */
[CC--:B------:R-:W-:Y:S01]  /*1a40*/  FFMA R39, R6.reuse, R18.reuse, R39 ;  /* 0x0000001206277223 */ /* 0x0c0fe20000000027 */
[C---:B------:R-:W-:Y:S01]  /*1a50*/  FFMA R40, R7.reuse, R18, R40 ;  /* 0x0000001207287223 */ /* 0x040fe20000000028 */
[-C--:B------:R-:W-:Y:S01]  /*1a60*/  FFMA R42, R6, R19.reuse, R42 ;  /* 0x00000013062a7223 */ /* 0x080fe2000000002a */
[----:B------:R-:W-:Y:S01]  /*1a70*/  FFMA R44, R7, R19, R44 ;  /* 0x00000013072c7223 */ /* 0x000fe2000000002c */
[CC--:B-----5:R-:W-:Y:S01]  /*1a80*/  FFMA R41, R20.reuse, R12.reuse, R41 ;  /* 0x0000000c14297223 */ /* 0x0e0fe20000000029 */
[----:B------:R-:W-:Y:S01]  /*1a90*/  LDS.64 R6, [R30+0x680] ;  /* 0x000680001e067984 */ /* 0x000fe20000000a00 */
[C---:B------:R-:W-:Y:S01]  /*1aa0*/  FFMA R4, R21.reuse, R12, R4 ;  /* 0x0000000c15047223 */ /* 0x040fe20000000004 */
[CC--:B------:R-:W-:Y:S01]  /*1ab0*/  FFMA R36, R20.reuse, R13.reuse, R36 ;  /* 0x0000000d14247223 */ /* 0x0c0fe20000000024 */
[C---:B------:R-:W-:Y:S01]  /*1ac0*/  FFMA R48, R21.reuse, R13, R48 ;  /* 0x0000000d15307223 */ /* 0x040fe20000000030 */
[----:B------:R-:W4:Y:S01]  /*1ad0*/  LDS.128 R16, [R5+0x19c0] ;  /* 0x0019c00005107984 */ /* 0x000f220000000c00 */
[CC--:B------:R-:W-:Y:S01]  /*1ae0*/  FFMA R45, R20.reuse, R14.reuse, R45 ;  /* 0x0000000e142d7223 */ /* 0x0c0fe2000000002d */
[C---:B------:R-:W-:Y:S01]  /*1af0*/  FFMA R51, R21.reuse, R14, R51 ;  /* 0x0000000e15337223 */ /* 0x040fe20000000033 */
[-C--:B------:R-:W-:Y:S01]  /*1b00*/  FFMA R46, R20, R15.reuse, R46 ;  /* 0x0000000f142e7223 */ /* 0x080fe2000000002e */
[----:B------:R-:W-:-:S02]  /*1b10*/  FFMA R50, R21, R15, R50 ;  /* 0x0000000f15327223 */ /* 0x000fc40000000032 */
[----:B------:R-:W5:Y:S01]  /*1b20*/  LDS.128 R12, [R5+0x1a40] ;  /* 0x001a4000050c7984 */ /* 0x000f620000000c00 */
[CC--:B-1----:R-:W-:Y:S01]  /*1b30*/  FFMA R29, R20.reuse, R8.reuse, R23 ;  /* 0x00000008141d7223 */ /* 0x0c2fe20000000017 */
        /* <DEDUP_REMOVED lines=8> */
[----:B------:R-:W1:Y:S01]  /*1bc0*/  LDS.128 R8, [R5+0x1a80] ;  /* 0x001a800005087984 */ /* 0x000e620000000c00 */
[CC--:B--2---:R-:W-:Y:S01]  /*1bd0*/  FFMA R41, R2.reuse, R24.reuse, R41 ;  /* 0x0000001802297223 */ /* 0x0c4fe20000000029 */
[C---:B------:R-:W-:Y:S01]  /*1be0*/  FFMA R4, R3.reuse, R24, R4 ;  /* 0x0000001803047223 */ /* 0x040fe20000000004 */
[CC--:B------:R-:W-:Y:S01]  /*1bf0*/  FFMA R24, R3.reuse, R25.reuse, R48 ;  /* 0x0000001903187223 */ /* 0x0c0fe20000000030 */
[C---:B------:R-:W-:Y:S01]  /*1c00*/  FFMA R36, R2.reuse, R25, R36 ;  /* 0x0000001902247223 */ /* 0x040fe20000000024 */
[CC--:B------:R-:W-:Y:S01]  /*1c10*/  FFMA R45, R2.reuse, R26.reuse, R45 ;  /* 0x0000001a022d7223 */ /* 0x0c0fe2000000002d */
[C---:B------:R-:W-:Y:S01]  /*1c20*/  FFMA R48, R3.reuse, R26, R51 ;  /* 0x0000001a03307223 */ /* 0x040fe20000000033 */
[CC--:B------:R-:W-:Y:S01]  /*1c30*/  FFMA R46, R2.reuse, R27.reuse, R46 ;  /* 0x0000001b022e7223 */ /* 0x0c0fe2000000002e */
[CC--:B---3--:R-:W-:Y:S01]  /*1c40*/  FFMA R29, R2.reuse, R32.reuse, R29 ;  /* 0x00000020021d7223 */ /* 0x0c8fe2000000001d */
[C---:B------:R-:W-:Y:S01]  /*1c50*/  FFMA R37, R3.reuse, R32, R37 ;  /* 0x0000002003257223 */ /* 0x040fe20000000025 */
[C---:B------:R-:W-:Y:S01]  /*1c60*/  FFMA R50, R3.reuse, R27, R50 ;  /* 0x0000001b03327223 */ /* 0x040fe20000000032 */
[CC--:B------:R-:W-:Y:S01]  /*1c70*/  FFMA R52, R2.reuse, R33.reuse, R52 ;  /* 0x0000002102347223 */ /* 0x0c0fe20000000034 */
[C---:B------:R-:W-:Y:S01]  /*1c80*/  FFMA R54, R3.reuse, R33, R54 ;  /* 0x0000002103367223 */ /* 0x040fe20000000036 */
[CC--:B------:R-:W-:Y:S01]  /*1c90*/  FFMA R31, R2.reuse, R34.reuse, R31 ;  /* 0x00000022021f7223 */ /* 0x0c0fe2000000001f */
[C---:B------:R-:W-:Y:S01]  /*1ca0*/  FFMA R40, R3.reuse, R34, R40 ;  /* 0x0000002203287223 */ /* 0x040fe20000000028 */
[-C--:B------:R-:W-:Y:S01]  /*1cb0*/  FFMA R42, R2, R35.reuse, R42 ;  /* 0x00000023022a7223 */ /* 0x080fe2000000002a */
[----:B------:R-:W-:Y:S01]  /*1cc0*/  FFMA R44, R3, R35, R44 ;  /* 0x00000023032c7223 */ /* 0x000fe2000000002c */
[----:B------:R-:W2:Y:S01]  /*1cd0*/  LDS.128 R20, [R5+0x1b00] ;  /* 0x001b000005147984 */ /* 0x000ea20000000c00 */
[----:B----4-:R-:W-:-:S03]  /*1ce0*/  FFMA R32, R7, R17, R24 ;  /* 0x0000001107207223 */ /* 0x010fc60000000018 */
[----:B------:R-:W-:Y:S01]  /*1cf0*/  LDS.64 R2, [R30+0x780] ;  /* 0x000780001e027984 */ /* 0x000fe20000000a00 */
[CC--:B------:R-:W-:Y:S01]  /*1d00*/  FFMA R41, R6.reuse, R16.reuse, R41 ;  /* 0x0000001006297223 */ /* 0x0c0fe20000000029 */
[C---:B------:R-:W-:Y:S01]  /*1d10*/  FFMA R4, R7.reuse, R16, R4 ;  /* 0x0000001007047223 */ /* 0x040fe20000000004 */
[C---:B------:R-:W-:Y:S01]  /*1d20*/  FFMA R36, R6.reuse, R17, R36 ;  /* 0x0000001106247223 */ /* 0x040fe20000000024 */
[----:B------:R-:W3:Y:S01]  /*1d30*/  LDS.128 R24, [R5+0x1b40] ;  /* 0x001b400005187984 */ /* 0x000ee20000000c00 */
[CC--:B------:R-:W-:Y:S01]  /*1d40*/  FFMA R45, R6.reuse, R18.reuse, R45 ;  /* 0x00000012062d7223 */ /* 0x0c0fe2000000002d */
[C---:B------:R-:W-:Y:S01]  /*1d50*/  FFMA R48, R7.reuse, R18, R48 ;  /* 0x0000001207307223 */ /* 0x040fe20000000030 */
[CC--:B------:R-:W-:Y:S01]  /*1d60*/  FFMA R46, R6.reuse, R19.reuse, R46 ;  /* 0x00000013062e7223 */ /* 0x0c0fe2000000002e */
[C---:B------:R-:W-:Y:S01]  /*1d70*/  FFMA R50, R7.reuse, R19, R50 ;  /* 0x0000001307327223 */ /* 0x040fe20000000032 */
[CC--:B-----5:R-:W-:Y:S01]  /*1d80*/  FFMA R29, R6.reuse, R12.reuse, R29 ;  /* 0x0000000c061d7223 */ /* 0x0e0fe2000000001d */
[C---:B------:R-:W-:Y:S01]  /*1d90*/  FFMA R37, R7.reuse, R12, R37 ;  /* 0x0000000c07257223 */ /* 0x040fe20000000025 */
[CC--:B------:R-:W-:Y:S01]  /*1da0*/  FFMA R52, R6.reuse, R13.reuse, R52 ;  /* 0x0000000d06347223 */ /* 0x0c0fe20000000034 */
[C---:B------:R-:W-:Y:S01]  /*1db0*/  FFMA R54, R7.reuse, R13, R54 ;  /* 0x0000000d07367223 */ /* 0x040fe20000000036 */
[CC--:B------:R-:W-:Y:S01]  /*1dc0*/  FFMA R31, R6.reuse, R14.reuse, R31 ;  /* 0x0000000e061f7223 */ /* 0x0c0fe2000000001f */
[C---:B------:R-:W-:Y:S01]  /*1dd0*/  FFMA R40, R7.reuse, R14, R40 ;  /* 0x0000000e07287223 */ /* 0x040fe20000000028 */
[-C--:B------:R-:W-:Y:S01]  /*1de0*/  FFMA R42, R6, R15.reuse, R42 ;  /* 0x0000000f062a7223 */ /* 0x080fe2000000002a */
[----:B------:R-:W-:Y:S01]  /*1df0*/  FFMA R44, R7, R15, R44 ;  /* 0x0000000f072c7223 */ /* 0x000fe2000000002c */
[----:B------:R-:W4:Y:S01]  /*1e00*/  LDS.128 R16, [R5+0x1bc0] ;  /* 0x001bc00005107984 */ /* 0x000f220000000c00 */
[-C--:B-1----:R-:W-:Y:S01]  /*1e10*/  FFMA R41, R38, R8.reuse, R41 ;  /* 0x0000000826297223 */ /* 0x082fe20000000029 */
[----:B------:R-:W-:-:S02]  /*1e20*/  FFMA R4, R39, R8, R4 ;  /* 0x0000000827047223 */ /* 0x000fc40000000004 */
[----:B------:R-:W-:Y:S01]  /*1e30*/  LDS.64 R6, [R30+0x800] ;  /* 0x000800001e067984 */ /* 0x000fe20000000a00 */
[CC--:B------:R-:W-:Y:S01]  /*1e40*/  FFMA R36, R38.reuse, R9.reuse, R36 ;  /* 0x0000000926247223 */ /* 0x0c0fe20000000024 */
[C---:B------:R-:W-:Y:S01]  /*1e50*/  FFMA R32, R39.reuse, R9, R32 ;  /* 0x0000000927207223 */ /* 0x040fe20000000020 */
[CC--:B------:R-:W-:Y:S01]  /*1e60*/  FFMA R45, R38.reuse, R10.reuse, R45 ;  /* 0x0000000a262d7223 */ /* 0x0c0fe2000000002d */
[----:B------:R-:W1:Y:S01]  /*1e70*/  LDS.128 R12, [R5+0x1c00] ;  /* 0x001c0000050c7984 */ /* 0x000e620000000c00 */
[C---:B------:R-:W-:Y:S01]  /*1e80*/  FFMA R48, R39.reuse, R10, R48 ;  /* 0x0000000a27307223 */ /* 0x040fe20000000030 */
[-C--:B------:R-:W-:Y:S01]  /*1e90*/  FFMA R46, R38, R11.reuse, R46 ;  /* 0x0000000b262e7223 */ /* 0x080fe2000000002e */
[----:B------:R-:W-:Y:S02]  /*1ea0*/  FFMA R50, R39, R11, R50 ;  /* 0x0000000b27327223 */ /* 0x000fe40000000032 */
[----:B------:R-:W5:Y:S01]  /*1eb0*/  LDS.128 R8, [R5+0x1c80] ;  /* 0x001c800005087984 */ /* 0x000f620000000c00 */
[----:B------:R-:W-:-:S04]  /*1ec0*/  DEPBAR.LE SB0, 0x0 ;  /* 0x000080000000791a */ /* 0x000fc80000000000 */
[----:B------:R-:W-:Y:S01]  /*1ed0*/  BAR.SYNC.DEFER_BLOCKING 0x0 ;  /* 0x0000000000007b1d */ /* 0x000fe20000010000 */
        /* <DEDUP_REMOVED lines=17> */
[C---:B------:R-:W-:Y:S01]  /*1ff0*/  FFMA R37, R3.reuse, R16, R37 ;  /* 0x0000001003257223 */ /* 0x040fe20000000025 */
[----:B------:R-:W-:Y:S01]  /*2000*/  LDS.64 R34, [R30+0x880] ;  /* 0x000880001e227984 */ /* 0x000fe20000000a00 */
[CC--:B------:R-:W-:Y:S01]  /*2010*/  FFMA R52, R2.reuse, R17.reuse, R52 ;  /* 0x0000001102347223 */ /* 0x0c0fe20000000034 */
[C---:B------:R-:W-:Y:S01]  /*2020*/  FFMA R54, R3.reuse, R17, R54 ;  /* 0x0000001103367223 */ /* 0x040fe20000000036 */
[CC--:B------:R-:W-:Y:S01]  /*2030*/  FFMA R31, R2.reuse, R18.reuse, R31 ;  /* 0x00000012021f7223 */ /* 0x0c0fe2000000001f */
[----:B------:R-:W2:Y:S01]  /*2040*/  LDS.128 R20, [R5+0x1cc0] ;  /* 0x001cc00005147984 */ /* 0x000ea20000000c00 */
[C---:B------:R-:W-:Y:S01]  /*2050*/  FFMA R40, R3.reuse, R18, R40 ;  /* 0x0000001203287223 */ /* 0x040fe20000000028 */
[-C--:B------:R-:W-:Y:S01]  /*2060*/  FFMA R42, R2, R19.reuse, R42 ;  /* 0x00000013022a7223 */ /* 0x080fe2000000002a */
[----:B------:R-:W-:Y:S01]  /*2070*/  FFMA R44, R3, R19, R44 ;  /* 0x00000013032c7223 */ /* 0x000fe2000000002c */
        /* <DEDUP_REMOVED lines=9> */
[----:B------:R-:W-:Y:S01]  /*2110*/  LDS.64 R2, [R30+0x900] ;  /* 0x000900001e027984 */ /* 0x000fe20000000a00 */
[CC--:B-----5:R-:W-:Y:S01]  /*2120*/  FFMA R29, R6.reuse, R8.reuse, R29 ;  /* 0x00000008061d7223 */ /* 0x0e0fe2000000001d */
[C---:B------:R-:W-:Y:S01]  /*2130*/  FFMA R37, R7.reuse, R8, R37 ;  /* 0x0000000807257223 */ /* 0x040fe20000000025 */
[CC--:B------:R-:W-:Y:S01]  /*2140*/  FFMA R52, R6.reuse, R9.reuse, R52 ;  /* 0x0000000906347223 */ /* 0x0c0fe20000000034 */
[----:B------:R-:W1:Y:S01]  /*2150*/  LDS.128 R16, [R5+0x1d80] ;  /* 0x001d800005107984 */ /* 0x000e620000000c00 */
[C---:B------:R-:W-:Y:S01]  /*2160*/  FFMA R54, R7.reuse, R9, R54 ;  /* 0x0000000907367223 */ /* 0x040fe20000000036 */
[CC--:B------:R-:W-:Y:S01]  /*2170*/  FFMA R31, R6.reuse, R10.reuse, R31 ;  /* 0x0000000a061f7223 */ /* 0x0c0fe2000000001f */
[C---:B------:R-:W-:Y:S01]  /*2180*/  FFMA R40, R7.reuse, R10, R40 ;  /* 0x0000000a07287223 */ /* 0x040fe20000000028 */
[----:B------:R-:W4:Y:S01]  /*2190*/  LDS.128 R12, [R5+0x1e00] ;  /* 0x001e0000050c7984 */ /* 0x000f220000000c00 */
[-C--:B------:R-:W-:Y:S01]  /*21a0*/  FFMA R42, R6, R11.reuse, R42 ;  /* 0x0000000b062a7223 */ /* 0x080fe2000000002a */
[----:B------:R-:W-:-:S02]  /*21b0*/  FFMA R44, R7, R11, R44 ;  /* 0x0000000b072c7223 */ /* 0x000fc4000000002c */
[----:B------:R-:W-:Y:S04]  /*21c0*/  LDS.64 R6, [R30+0x980] ;  /* 0x000980001e067984 */ /* 0x000fe80000000a00 */
[----:B------:R-:W5:Y:S01]  /*21d0*/  LDS.128 R8, [R5+0x1e40] ;  /* 0x001e400005087984 */ /* 0x000f620000000c00 */
[CC--:B--2---:R-:W-:Y:S01]  /*21e0*/  FFMA R41, R34.reuse, R20.reuse, R41 ;  /* 0x0000001422297223 */ /* 0x0c4fe20000000029 */
[C---:B------:R-:W-:Y:S01]  /*21f0*/  FFMA R4, R35.reuse, R20, R4 ;  /* 0x0000001423047223 */ /* 0x040fe20000000004 */
[CC--:B------:R-:W-:Y:S01]  /*2200*/  FFMA R33, R34.reuse, R21.reuse, R36 ;  /* 0x0000001522217223 */ /* 0x0c0fe20000000024 */
[C---:B------:R-:W-:Y:S01]  /*2210*/  FFMA R32, R35.reuse, R21, R32 ;  /* 0x0000001523207223 */ /* 0x040fe20000000020 */
[CC--:B------:R-:W-:Y:S01]  /*2220*/  FFMA R45, R34.reuse, R22.reuse, R45 ;  /* 0x00000016222d7223 */ /* 0x0c0fe2000000002d */
[C---:B------:R-:W-:Y:S01]  /*2230*/  FFMA R48, R35.reuse, R22, R48 ;  /* 0x0000001623307223 */ /* 0x040fe20000000030 */
[CC--:B------:R-:W-:Y:S01]  /*2240*/  FFMA R46, R34.reuse, R23.reuse, R46 ;  /* 0x00000017222e7223 */ /* 0x0c0fe2000000002e */
[C---:B------:R-:W-:Y:S01]  /*2250*/  FFMA R50, R35.reuse, R23, R50 ;  /* 0x0000001723327223 */ /* 0x040fe20000000032 */
[CC--:B---3--:R-:W-:Y:S01]  /*2260*/  FFMA R29, R34.reuse, R24.reuse, R29 ;  /* 0x00000018221d7223 */ /* 0x0c8fe2000000001d */
        /* <DEDUP_REMOVED lines=8> */
[CC--:B-1----:R-:W-:Y:S01]  /*22f0*/  FFMA R41, R2.reuse, R16.reuse, R41 ;  /* 0x0000001002297223 */ /* 0x0c2fe20000000029 */
[C---:B------:R-:W-:Y:S01]  /*2300*/  FFMA R4, R3.reuse, R16, R4 ;  /* 0x0000001003047223 */ /* 0x040fe20000000004 */
[CC--:B------:R-:W-:Y:S01]  /*2310*/  FFMA R33, R2.reuse, R17.reuse, R33 ;  /* 0x0000001102217223 */ /* 0x0c0fe20000000021 */
[----:B------:R-:W-:Y:S01]  /*2320*/  LDS.64 R34, [R30+0xa00] ;  /* 0x000a00001e227984 */ /* 0x000fe20000000a00 */
[C---:B------:R-:W-:Y:S01]  /*2330*/  FFMA R32, R3.reuse, R17, R32 ;  /* 0x0000001103207223 */ /* 0x040fe20000000020 */
[CC--:B------:R-:W-:Y:S01]  /*2340*/  FFMA R45, R2.reuse, R18.reuse, R45 ;  /* 0x00000012022d7223 */ /* 0x0c0fe2000000002d */
[C---:B------:R-:W-:Y:S01]  /*2350*/  FFMA R48, R3.reuse, R18, R48 ;  /* 0x0000001203307223 */ /* 0x040fe20000000030 */
[----:B------:R-:W1:Y:S01]  /*2360*/  LDS.128 R24, [R5+0x1f00] ;  /* 0x001f000005187984 */ /* 0x000e620000000c00 */
        /* <DEDUP_REMOVED lines=11> */
[----:B------:R-:W4:Y:S01]  /*2420*/  S2R R36, SR_TID.X ;  /* 0x0000000000247919 */ /* 0x000f220000002100 */
[CC--:B-----5:R-:W-:Y:S01]  /*2430*/  FFMA R41, R6.reuse, R8.reuse, R41 ;  /* 0x0000000806297223 */ /* 0x0e0fe20000000029 */
[C---:B------:R-:W-:Y:S01]  /*2440*/  FFMA R4, R7.reuse, R8, R4 ;  /* 0x0000000807047223 */ /* 0x040fe20000000004 */
[CC--:B------:R-:W-:Y:S01]  /*2450*/  FFMA R38, R6.reuse, R9.reuse, R33 ;  /* 0x0000000906267223 */ /* 0x0c0fe20000000021 */
[----:B------:R-:W-:Y:S01]  /*2460*/  LDS.64 R2, [R30+0xa80] ;  /* 0x000a80001e027984 */ /* 0x000fe20000000a00 */
[C---:B------:R-:W-:Y:S01]  /*2470*/  FFMA R32, R7.reuse, R9, R32 ;  /* 0x0000000907207223 */ /* 0x040fe20000000020 */
[CC--:B------:R-:W-:Y:S01]  /*2480*/  FFMA R45, R6.reuse, R10.reuse, R45 ;  /* 0x0000000a062d7223 */ /* 0x0c0fe2000000002d */
[C---:B------:R-:W-:Y:S01]  /*2490*/  FFMA R48, R7.reuse, R10, R48 ;  /* 0x0000000a07307223 */ /* 0x040fe20000000030 */
[----:B------:R-:W5:Y:S01]  /*24a0*/  LDS.128 R12, [R5+0x1fc0] ;  /* 0x001fc000050c7984 */ /* 0x000f620000000c00 */
[-C--:B------:R-:W-:Y:S01]  /*24b0*/  FFMA R46, R6, R11.reuse, R46 ;  /* 0x0000000b062e7223 */ /* 0x080fe2000000002e */
[----:B------:R-:W-:-:S02]  /*24c0*/  FFMA R50, R7, R11, R50 ;  /* 0x0000000b07327223 */ /* 0x000fc40000000032 */
[----:B------:R-:W5:Y:S01]  /*24d0*/  LDS.128 R8, [R5+0x2040] ;  /* 0x0020400005087984 */ /* 0x000f620000000c00 */
        /* <DEDUP_REMOVED lines=8> */
[CC--:B-1----:R-:W-:Y:S01]  /*2560*/  FFMA R32, R35.reuse, R25.reuse, R32 ;  /* 0x0000001923207223 */ /* 0x0c2fe20000000020 */
[----:B------:R-:W-:Y:S01]  /*2570*/  LDS.64 R6, [R30+0xb00] ;  /* 0x000b00001e067984 */ /* 0x000fe20000000a00 */
[-C--:B------:R-:W-:Y:S01]  /*2580*/  FFMA R41, R34, R24.reuse, R41 ;  /* 0x0000001822297223 */ /* 0x080fe20000000029 */
[C---:B------:R-:W-:Y:S01]  /*2590*/  FFMA R4, R35.reuse, R24, R4 ;  /* 0x0000001823047223 */ /* 0x040fe20000000004 */
[----:B----4-:R-:W-:Y:S01]  /*25a0*/  LOP3.LUT R33, R36, 0x1, RZ, 0xc0, !PT ;  /* 0x0000000124217812 */ /* 0x010fe200078ec0ff */
[----:B------:R-:W1:Y:S01]  /*25b0*/  LDS.128 R20, [R5+0x2080] ;  /* 0x0020800005147984 */ /* 0x000e620000000c00 */
[C---:B------:R-:W-:Y:S01]  /*25c0*/  FFMA R38, R34.reuse, R25, R38 ;  /* 0x0000001922267223 */ /* 0x040fe20000000026 */
[CC--:B------:R-:W-:Y:S01]  /*25d0*/  FFMA R45, R34.reuse, R26.reuse, R45 ;  /* 0x0000001a222d7223 */ /* 0x0c0fe2000000002d */
[C---:B------:R-:W-:Y:S01]  /*25e0*/  FFMA R48, R35.reuse, R26, R48 ;  /* 0x0000001a23307223 */ /* 0x040fe20000000030 */
[CC--:B------:R-:W-:Y:S01]  /*25f0*/  FFMA R46, R34.reuse, R27.reuse, R46 ;  /* 0x0000001b222e7223 */ /* 0x0c0fe2000000002e */
[----:B------:R-:W-:Y:S01]  /*2600*/  FFMA R50, R35, R27, R50 ;  /* 0x0000001b23327223 */ /* 0x000fe20000000032 */
[C---:B---3--:R-:W-:Y:S01]  /*2610*/  FFMA R39, R34.reuse, R16, R39 ;  /* 0x0000001022277223 */ /* 0x048fe20000000027 */
[----:B------:R-:W2:Y:S01]  /*2620*/  LDS.128 R24, [R5+0x2100] ;  /* 0x0021000005187984 */ /* 0x000ea20000000c00 */
[C---:B------:R-:W-:Y:S01]  /*2630*/  FFMA R52, R34.reuse, R17, R52 ;  /* 0x0000001122347223 */ /* 0x040fe20000000034 */
[C---:B------:R-:W-:Y:S01]  /*2640*/  FFMA R31, R34.reuse, R18, R31 ;  /* 0x00000012221f7223 */ /* 0x040fe2000000001f */
[----:B------:R-:W-:Y:S01]  /*2650*/  FFMA R42, R34, R19, R42 ;  /* 0x00000013222a7223 */ /* 0x000fe2000000002a */
[----:B------:R-:W-:Y:S01]  /*2660*/  LEA R28, R33, R28, 0x9 ;  /* 0x0000001c211c7211 */ /* 0x000fe200078e48ff */
[C---:B------:R-:W-:Y:S01]  /*2670*/  FFMA R37, R35.reuse, R16, R37 ;  /* 0x0000001023257223 */ /* 0x040fe20000000025 */
[C---:B------:R-:W-:Y:S01]  /*2680*/  FFMA R54, R35.reuse, R17, R54 ;  /* 0x0000001123367223 */ /* 0x040fe20000000036 */
[C---:B------:R-:W-:Y:S01]  /*2690*/  FFMA R40, R35.reuse, R18, R40 ;  /* 0x0000001223287223 */ /* 0x040fe20000000028 */
[----:B------:R-:W-:Y:S01]  /*26a0*/  FFMA R44, R35, R19, R44 ;  /* 0x00000013232c7223 */ /* 0x000fe2000000002c */
[CC--:B-----5:R-:W-:Y:S01]  /*26b0*/  FFMA R34, R3.reuse, R13.reuse, R32 ;  /* 0x0000000d03227223 */ /* 0x0e0fe20000000020 */
[----:B------:R-:W-:Y:S01]  /*26c0*/  LDS.128 R16, [R5+0x2140] ;  /* 0x0021400005107984 */ /* 0x000fe20000000c00 */
[CC--:B------:R-:W-:Y:S01]  /*26d0*/  FFMA R41, R2.reuse, R12.reuse, R41 ;  /* 0x0000000c02297223 */ /* 0x0c0fe20000000029 */
[C---:B------:R-:W-:Y:S01]  /*26e0*/  FFMA R4, R3.reuse, R12, R4 ;  /* 0x0000000c03047223 */ /* 0x040fe20000000004 */
[C---:B------:R-:W-:Y:S01]  /*26f0*/  FFMA R38, R2.reuse, R13, R38 ;  /* 0x0000000d02267223 */ /* 0x040fe20000000026 */
[----:B------:R-:W3:Y:S01]  /*2700*/  LDS.64 R32, [R30+0xb80] ;  /* 0x000b80001e207984 */ /* 0x000ee20000000a00 */
[CC--:B------:R-:W-:Y:S01]  /*2710*/  FFMA R45, R2.reuse, R14.reuse, R45 ;  /* 0x0000000e022d7223 */ /* 0x0c0fe2000000002d */
[C---:B------:R-:W-:Y:S01]  /*2720*/  FFMA R48, R3.reuse, R14, R48 ;  /* 0x0000000e03307223 */ /* 0x040fe20000000030 */
        /* <DEDUP_REMOVED lines=11> */
[----:B------:R-:W-:-:S03]  /*27e0*/  SHF.R.U32.HI R43, RZ, 0x2, R36 ;  /* 0x00000002ff2b7819 */ /* 0x000fc60000011624 */
[----:B------:R-:W-:Y:S01]  /*27f0*/  LDS.64 R2, [R30+0xc00] ;  /* 0x000c00001e027984 */ /* 0x000fe20000000a00 */
[----:B------:R-:W-:Y:S01]  /*2800*/  LOP3.LUT R43, R43, 0x7, RZ, 0xc0, !PT ;  /* 0x000000072b2b7812 */ /* 0x000fe200078ec0ff */
[CC--:B-1----:R-:W-:Y:S01]  /*2810*/  FFMA R41, R6.reuse, R20.reuse, R41 ;  /* 0x0000001406297223 */ /* 0x0c2fe20000000029 */
[----:B------:R-:W-:Y:S01]  /*2820*/  FFMA R4, R7, R20, R4 ;  /* 0x0000001407047223 */ /* 0x000fe20000000004 */
[----:B------:R-:W1:Y:S01]  /*2830*/  LDS.128 R8, [R5+0x2200] ;  /* 0x0022000005087984 */ /* 0x000e620000000c00 */
[----:B------:R-:W-:Y:S01]  /*2840*/  LOP3.LUT R43, R43, 0x1ffff8, R0, 0xf8, !PT ;  /* 0x001ffff82b2b7812 */ /* 0x000fe200078ef800 */
[CC--:B------:R-:W-:Y:S01]  /*2850*/  FFMA R0, R6.reuse, R21.reuse, R38 ;  /* 0x0000001506007223 */ /* 0x0c0fe20000000026 */
[C---:B------:R-:W-:Y:S01]  /*2860*/  FFMA R34, R7.reuse, R21, R34 ;  /* 0x0000001507227223 */ /* 0x040fe20000000022 */
[CC--:B------:R-:W-:Y:S01]  /*2870*/  FFMA R45, R6.reuse, R22.reuse, R45 ;  /* 0x00000016062d7223 */ /* 0x0c0fe2000000002d */
[C---:B------:R-:W-:Y:S01]  /*2880*/  FFMA R48, R7.reuse, R22, R48 ;  /* 0x0000001607307223 */ /* 0x040fe20000000030 */
[----:B------:R-:W5:Y:S01]  /*2890*/  LDS.128 R36, [R5+0x2280] ;  /* 0x0022800005247984 */ /* 0x000f620000000c00 */
        /* <DEDUP_REMOVED lines=10> */
[----:B------:R-:W-:Y:S01]  /*2940*/  LDS.128 R20, [R5+0x22c0] ;  /* 0x0022c00005147984 */ /* 0x000fe20000000c00 */
[----:B------:R-:W-:Y:S01]  /*2950*/  LEA R28, R43, R28, 0xa ;  /* 0x0000001c2b1c7211 */ /* 0x000fe200078e50ff */
[CC--:B---3--:R-:W-:Y:S01]  /*2960*/  FFMA R41, R32.reuse, R16.reuse, R41 ;  /* 0x0000001020297223 */ /* 0x0c8fe20000000029 */
[C---:B------:R-:W-:Y:S01]  /*2970*/  FFMA R4, R33.reuse, R16, R4 ;  /* 0x0000001021047223 */ /* 0x040fe20000000004 */
[----:B------:R-:W2:Y:S01]  /*2980*/  LDS.64 R6, [R30+0xc80] ;  /* 0x000c80001e067984 */ /* 0x000ea20000000a00 */
[CC--:B------:R-:W-:Y:S01]  /*2990*/  FFMA R25, R32.reuse, R17.reuse, R0 ;  /* 0x0000001120197223 */ /* 0x0c0fe20000000000 */
[C---:B------:R-:W-:Y:S01]  /*29a0*/  FFMA R34, R33.reuse, R17, R34 ;  /* 0x0000001121227223 */ /* 0x040fe20000000022 */
[CC--:B------:R-:W-:Y:S01]  /*29b0*/  FFMA R45, R32.reuse, R18.reuse, R45 ;  /* 0x00000012202d7223 */ /* 0x0c0fe2000000002d */
[C---:B------:R-:W-:Y:S01]  /*29c0*/  FFMA R48, R33.reuse, R18, R48 ;  /* 0x0000001221307223 */ /* 0x040fe20000000030 */
[CC--:B------:R-:W-:Y:S01]  /*29d0*/  FFMA R46, R32.reuse, R19.reuse, R46 ;  /* 0x00000013202e7223 */ /* 0x0c0fe2000000002e */
[C---:B------:R-:W-:Y:S01]  /*29e0*/  FFMA R50, R33.reuse, R19, R50 ;  /* 0x0000001321327223 */ /* 0x040fe20000000032 */
[----:B------:R-:W-:Y:S04]  /*29f0*/  LDS.64 R26, [R30+0xd00] ;  /* 0x000d00001e1a7984 */ /* 0x000fe80000000a00 */
[----:B------:R-:W3:Y:S01]  /*2a00*/  LDS.128 R16, [R5+0x2340] ;  /* 0x0023400005107984 */ /* 0x000ee20000000c00 */
[CC--:B----4-:R-:W-:Y:S01]  /*2a10*/  FFMA R29, R32.reuse, R12.reuse, R29 ;  /* 0x0000000c201d7223 */ /* 0x0d0fe2000000001d */
        /* <DEDUP_REMOVED lines=15> */
[----:B------:R-:W1:Y:S01]  /*2b10*/  LDS.128 R12, [R5+0x2380] ;  /* 0x00238000050c7984 */ /* 0x000e620000000c00 */
[CC--:B-----5:R-:W-:Y:S01]  /*2b20*/  FFMA R29, R2.reuse, R36.reuse, R29 ;  /* 0x00000024021d7223 */ /* 0x0e0fe2000000001d */
[C---:B------:R-:W-:Y:S01]  /*2b30*/  FFMA R36, R3.reuse, R36, R35 ;  /* 0x0000002403247223 */ /* 0x040fe20000000023 */
[CC--:B------:R-:W-:Y:S01]  /*2b40*/  FFMA R52, R2.reuse, R37.reuse, R52 ;  /* 0x0000002502347223 */ /* 0x0c0fe20000000034 */
[----:B------:R-:W4:Y:S01]  /*2b50*/  LDS.128 R8, [R5+0x2400] ;  /* 0x0024000005087984 */ /* 0x000f220000000c00 */
[C---:B------:R-:W-:Y:S01]  /*2b60*/  FFMA R54, R3.reuse, R37, R54 ;  /* 0x0000002503367223 */ /* 0x040fe20000000036 */
[CC--:B------:R-:W-:Y:S01]  /*2b70*/  FFMA R31, R2.reuse, R38.reuse, R31 ;  /* 0x00000026021f7223 */ /* 0x0c0fe2000000001f */
[C---:B------:R-:W-:Y:S01]  /*2b80*/  FFMA R40, R3.reuse, R38, R40 ;  /* 0x0000002603287223 */ /* 0x040fe20000000028 */
[-C--:B------:R-:W-:Y:S01]  /*2b90*/  FFMA R42, R2, R39.reuse, R42 ;  /* 0x00000027022a7223 */ /* 0x080fe2000000002a */
[----:B------:R-:W-:Y:S01]  /*2ba0*/  FFMA R44, R3, R39, R44 ;  /* 0x00000027032c7223 */ /* 0x000fe2000000002c */
[----:B------:R-:W-:Y:S01]  /*2bb0*/  LDS.128 R32, [R5+0x2440] ;  /* 0x0024400005207984 */ /* 0x000fe20000000c00 */
[-C--:B--2---:R-:W-:Y:S01]  /*2bc0*/  FFMA R41, R6, R20.reuse, R41 ;  /* 0x0000001406297223 */ /* 0x084fe20000000029 */
[----:B------:R-:W-:-:S02]  /*2bd0*/  FFMA R4, R7, R20, R4 ;  /* 0x0000001407047223 */ /* 0x000fc40000000004 */
[----:B------:R-:W2:Y:S01]  /*2be0*/  LDS.64 R2, [R30+0xd80] ;  /* 0x000d80001e027984 */ /* 0x000ea20000000a00 */
[CC--:B------:R-:W-:Y:S01]  /*2bf0*/  FFMA R0, R6.reuse, R21.reuse, R0 ;  /* 0x0000001506007223 */ /* 0x0c0fe20000000000 */
[C---:B------:R-:W-:Y:S01]  /*2c00*/  FFMA R24, R7.reuse, R21, R24 ;  /* 0x0000001507187223 */ /* 0x040fe20000000018 */
[CC--:B------:R-:W-:Y:S01]  /*2c10*/  FFMA R45, R6.reuse, R22.reuse, R45 ;  /* 0x00000016062d7223 */ /* 0x0c0fe2000000002d */
[C---:B------:R-:W-:Y:S01]  /*2c20*/  FFMA R48, R7.reuse, R22, R48 ;  /* 0x0000001607307223 */ /* 0x040fe20000000030 */
[CC--:B------:R-:W-:Y:S01]  /*2c30*/  FFMA R46, R6.reuse, R23.reuse, R46 ;  /* 0x00000017062e7223 */ /* 0x0c0fe2000000002e */
[C---:B------:R-:W-:Y:S02]  /*2c40*/  FFMA R50, R7.reuse, R23, R50 ;  /* 0x0000001707327223 */ /* 0x040fe40000000032 */
[----:B------:R-:W5:Y:S01]  /*2c50*/  LDS.128 R20, [R5+0x24c0] ;  /* 0x0024c00005147984 */ /* 0x000f620000000c00 */
        /* <DEDUP_REMOVED lines=8> */
[----:B------:R-:W-:Y:S04]  /*2ce0*/  LDS.128 R36, [R5+0x2580] ;  /* 0x0025800005247984 */ /* 0x000fe80000000c00 */
[----:B------:R-:W3:Y:S04]  /*2cf0*/  LDS.64 R6, [R30+0xe00] ;  /* 0x000e00001e067984 */ /* 0x000ee80000000a00 */
[----:B------:R-:W3:Y:S01]  /*2d00*/  LDS.128 R16, [R5+0x2500] ;  /* 0x0025000005107984 */ /* 0x000ee20000000c00 */
[CC--:B-1----:R-:W-:Y:S01]  /*2d10*/  FFMA R41, R26.reuse, R12.reuse, R41 ;  /* 0x0000000c1a297223 */ /* 0x0c2fe20000000029 */
[C---:B------:R-:W-:Y:S01]  /*2d20*/  FFMA R4, R27.reuse, R12, R4 ;  /* 0x0000000c1b047223 */ /* 0x040fe20000000004 */
[CC--:B------:R-:W-:Y:S01]  /*2d30*/  FFMA R43, R26.reuse, R13.reuse, R0 ;  /* 0x0000000d1a2b7223 */ /* 0x0c0fe20000000000 */
[C---:B------:R-:W-:Y:S01]  /*2d40*/  FFMA R24, R27.reuse, R13, R24 ;  /* 0x0000000d1b187223 */ /* 0x040fe20000000018 */
[CC--:B----4-:R-:W-:Y:S01]  /*2d50*/  FFMA R29, R26.reuse, R8.reuse, R29 ;  /* 0x000000081a1d7223 */ /* 0x0d0fe2000000001d */
        /* <DEDUP_REMOVED lines=8> */
[CC--:B------:R-:W-:Y:S01]  /*2de0*/  FFMA R45, R26.reuse, R14.reuse, R45 ;  /* 0x0000000e1a2d7223 */ /* 0x0c0fe2000000002d */
[C---:B------:R-:W-:Y:S01]  /*2df0*/  FFMA R48, R27.reuse, R14, R48 ;  /* 0x0000000e1b307223 */ /* 0x040fe20000000030 */
[-C--:B------:R-:W-:Y:S01]  /*2e00*/  FFMA R46, R26, R15.reuse, R46 ;  /* 0x0000000f1a2e7223 */ /* 0x080fe2000000002e */
[----:B------:R-:W1:Y:S01]  /*2e10*/  LDS.128 R8, [R5+0x25c0] ;  /* 0x0025c00005087984 */ /* 0x000e620000000c00 */
[----:B------:R-:W-:Y:S01]  /*2e20*/  FFMA R50, R27, R15, R50 ;  /* 0x0000000f1b327223 */ /* 0x000fe20000000032 */
        /* <DEDUP_REMOVED lines=8> */
[C---:B-----5:R-:W-:Y:S01]  /*2eb0*/  FFMA R15, R3.reuse, R20, R25 ;  /* 0x00000014030f7223 */ /* 0x060fe20000000019 */
[CC--:B------:R-:W-:Y:S01]  /*2ec0*/  FFMA R52, R2.reuse, R21.reuse, R52 ;  /* 0x0000001502347223 */ /* 0x0c0fe20000000034 */
[----:B------:R-:W2:Y:S01]  /*2ed0*/  LDS.128 R24, [R5+0x2640] ;  /* 0x0026400005187984 */ /* 0x000ea20000000c00 */
[C---:B------:R-:W-:Y:S01]  /*2ee0*/  FFMA R54, R3.reuse, R21, R54 ;  /* 0x0000001503367223 */ /* 0x040fe20000000036 */
[C---:B------:R-:W-:Y:S01]  /*2ef0*/  FFMA R31, R2.reuse, R22, R31 ;  /* 0x00000016021f7223 */ /* 0x040fe2000000001f */
[C---:B------:R-:W-:Y:S01]  /*2f00*/  FFMA R29, R2.reuse, R20, R29 ;  /* 0x00000014021d7223 */ /* 0x040fe2000000001d */
[C---:B------:R-:W-:Y:S01]  /*2f10*/  FFMA R40, R3.reuse, R22, R40 ;  /* 0x0000001603287223 */ /* 0x040fe20000000028 */
[-C--:B------:R-:W-:Y:S01]  /*2f20*/  FFMA R33, R2, R23.reuse, R42 ;  /* 0x0000001702217223 */ /* 0x080fe2000000002a */
[----:B------:R-:W-:Y:S01]  /*2f30*/  FFMA R44, R3, R23, R44 ;  /* 0x00000017032c7223 */ /* 0x000fe2000000002c */
[CC--:B---3--:R-:W-:Y:S01]  /*2f40*/  FFMA R52, R6.reuse, R37.reuse, R52 ;  /* 0x0000002506347223 */ /* 0x0c8fe20000000034 */
[----:B------:R-:W-:Y:S01]  /*2f50*/  LDS.64 R2, [R30+0xf00] ;  /* 0x000f00001e027984 */ /* 0x000fe20000000a00 */
[C---:B------:R-:W-:Y:S01]  /*2f60*/  FFMA R54, R7.reuse, R37, R54 ;  /* 0x0000002507367223 */ /* 0x040fe20000000036 */
        /* <DEDUP_REMOVED lines=9> */
[----:B------:R-:W3:Y:S01]  /*3000*/  LDS.128 R20, [R5+0x2680] ;  /* 0x0026800005147984 */ /* 0x000ee20000000c00 */
[CC--:B------:R-:W-:Y:S01]  /*3010*/  FFMA R29, R6.reuse, R36.reuse, R29 ;  /* 0x00000024061d7223 */ /* 0x0c0fe2000000001d */
[C---:B------:R-:W-:Y:S01]  /*3020*/  FFMA R15, R7.reuse, R36, R15 ;  /* 0x00000024070f7223 */ /* 0x040fe2000000000f */
[C---:B------:R-:W-:Y:S01]  /*3030*/  FFMA R38, R7.reuse, R38, R40 ;  /* 0x0000002607267223 */ /* 0x040fe20000000028 */
[----:B------:R-:W4:Y:S01]  /*3040*/  LDS.128 R16, [R5+0x2700] ;  /* 0x0027000005107984 */ /* 0x000f220000000c00 */
[-C--:B------:R-:W-:Y:S01]  /*3050*/  FFMA R44, R7, R39.reuse, R44 ;  /* 0x00000027072c7223 */ /* 0x080fe2000000002c */
[----:B------:R-:W-:-:S02]  /*3060*/  FFMA R6, R6, R39, R33 ;  /* 0x0000002706067223 */ /* 0x000fc40000000021 */
[----:B------:R-:W-:Y:S01]  /*3070*/  LDS.64 R30, [R30+0xf80] ;  /* 0x000f80001e1e7984 */ /* 0x000fe20000000a00 */
[CC--:B-1----:R-:W-:Y:S01]  /*3080*/  FFMA R7, R12.reuse, R8.reuse, R35 ;  /* 0x000000080c077223 */ /* 0x0c2fe20000000023 */
[C---:B------:R-:W-:Y:S01]  /*3090*/  FFMA R4, R13.reuse, R8, R4 ;  /* 0x000000080d047223 */ /* 0x040fe20000000004 */
[CC--:B------:R-:W-:Y:S01]  /*30a0*/  FFMA R0, R12.reuse, R9.reuse, R0 ;  /* 0x000000090c007223 */ /* 0x0c0fe20000000000 */
[----:B------:R-:W1:Y:S01]  /*30b0*/  LDS.128 R40, [R5+0x2740] ;  /* 0x0027400005287984 */ /* 0x000e620000000c00 */
[C---:B------:R-:W-:Y:S01]  /*30c0*/  FFMA R14, R13.reuse, R9, R14 ;  /* 0x000000090d0e7223 */ /* 0x040fe2000000000e */
[CC--:B------:R-:W-:Y:S01]  /*30d0*/  FFMA R45, R12.reuse, R10.reuse, R45 ;  /* 0x0000000a0c2d7223 */ /* 0x0c0fe2000000002d */
[----:B------:R-:W5:Y:S01]  /*30e0*/  LDC.64 R8, c[0x0][0x390] ;  /* 0x0000e400ff087b82 */ /* 0x000f620000000a00 */
[----:B------:R-:W1:Y:S01]  /*30f0*/  LDS.128 R32, [R5+0x27c0] ;  /* 0x0027c00005207984 */ /* 0x000e620000000c00 */
[CC--:B------:R-:W-:Y:S01]  /*3100*/  FFMA R46, R12.reuse, R11.reuse, R46 ;  /* 0x0000000b0c2e7223 */ /* 0x0c0fe2000000002e */
[C---:B------:R-:W-:Y:S01]  /*3110*/  FFMA R48, R13.reuse, R10, R48 ;  /* 0x0000000a0d307223 */ /* 0x040fe20000000030 */
[C---:B------:R-:W-:Y:S01]  /*3120*/  FFMA R50, R13.reuse, R11, R50 ;  /* 0x0000000b0d327223 */ /* 0x040fe20000000032 */
[C---:B--2---:R-:W-:Y:S01]  /*3130*/  FFMA R29, R12.reuse, R24, R29 ;  /* 0x000000180c1d7223 */ /* 0x044fe2000000001d */
[C---:B------:R-:W-:Y:S01]  /*3140*/  FFMA R52, R12.reuse, R25, R52 ;  /* 0x000000190c347223 */ /* 0x040fe20000000034 */
[C---:B------:R-:W-:Y:S01]  /*3150*/  FFMA R37, R12.reuse, R26, R37 ;  /* 0x0000001a0c257223 */ /* 0x040fe20000000025 */
[----:B------:R-:W-:Y:S01]  /*3160*/  FFMA R6, R12, R27, R6 ;  /* 0x0000001b0c067223 */ /* 0x000fe20000000006 */
[C---:B------:R-:W-:Y:S01]  /*3170*/  FFMA R15, R13.reuse, R24, R15 ;  /* 0x000000180d0f7223 */ /* 0x040fe2000000000f */
[C---:B------:R-:W-:Y:S01]  /*3180*/  FFMA R54, R13.reuse, R25, R54 ;  /* 0x000000190d367223 */ /* 0x040fe20000000036 */
[C---:B------:R-:W-:Y:S01]  /*3190*/  FFMA R38, R13.reuse, R26, R38 ;  /* 0x0000001a0d267223 */ /* 0x040fe20000000026 */
[----:B------:R-:W-:Y:S01]  /*31a0*/  FFMA R44, R13, R27, R44 ;  /* 0x0000001b0d2c7223 */ /* 0x000fe2000000002c */
[C---:B---3--:R-:W-:Y:S01]  /*31b0*/  FFMA R7, R2.reuse, R20, R7 ;  /* 0x0000001402077223 */ /* 0x048fe20000000007 */
[C---:B------:R-:W-:Y:S01]  /*31c0*/  FFMA R0, R2.reuse, R21, R0 ;  /* 0x0000001502007223 */ /* 0x040fe20000000000 */
[C---:B------:R-:W-:Y:S01]  /*31d0*/  FFMA R45, R2.reuse, R22, R45 ;  /* 0x00000016022d7223 */ /* 0x040fe2000000002d */
[C---:B------:R-:W-:Y:S01]  /*31e0*/  FFMA R46, R2.reuse, R23, R46 ;  /* 0x00000017022e7223 */ /* 0x040fe2000000002e */
[C---:B----4-:R-:W-:Y:S01]  /*31f0*/  FFMA R11, R2.reuse, R16, R29 ;  /* 0x00000010020b7223 */ /* 0x050fe2000000001d */
[C---:B------:R-:W-:Y:S01]  /*3200*/  FFMA R52, R2.reuse, R17, R52 ;  /* 0x0000001102347223 */ /* 0x040fe20000000034 */
[C---:B------:R-:W-:Y:S01]  /*3210*/  FFMA R37, R2.reuse, R18, R37 ;  /* 0x0000001202257223 */ /* 0x040fe20000000025 */
[----:B------:R-:W-:Y:S01]  /*3220*/  FFMA R2, R2, R19, R6 ;  /* 0x0000001302027223 */ /* 0x000fe20000000006 */
[C---:B------:R-:W-:Y:S01]  /*3230*/  FFMA R20, R3.reuse, R20, R4 ;  /* 0x0000001403147223 */ /* 0x040fe20000000004 */
[C---:B------:R-:W-:Y:S01]  /*3240*/  FFMA R14, R3.reuse, R21, R14 ;  /* 0x00000015030e7223 */ /* 0x040fe2000000000e */
[C---:B------:R-:W-:Y:S01]  /*3250*/  FFMA R48, R3.reuse, R22, R48 ;  /* 0x0000001603307223 */ /* 0x040fe20000000030 */
[C---:B------:R-:W-:Y:S01]  /*3260*/  FFMA R50, R3.reuse, R23, R50 ;  /* 0x0000001703327223 */ /* 0x040fe20000000032 */
[C---:B------:R-:W-:Y:S01]  /*3270*/  FFMA R15, R3.reuse, R16, R15 ;  /* 0x00000010030f7223 */ /* 0x040fe2000000000f */
[C---:B------:R-:W-:Y:S01]  /*3280*/  FFMA R54, R3.reuse, R17, R54 ;  /* 0x0000001103367223 */ /* 0x040fe20000000036 */
[C---:B------:R-:W-:Y:S01]  /*3290*/  FFMA R38, R3.reuse, R18, R38 ;  /* 0x0000001203267223 */ /* 0x040fe20000000026 */
[----:B------:R-:W-:Y:S01]  /*32a0*/  FFMA R44, R3, R19, R44 ;  /* 0x00000013032c7223 */ /* 0x000fe2000000002c */
[----:B-----5:R-:W-:-:S04]  /*32b0*/  IMAD.WIDE.U32 R28, R28, 0x4, R8 ;  /* 0x000000041c1c7825 */ /* 0x020fc800078e0008 */
[C---:B-1----:R-:W-:Y:S01]  /*32c0*/  FFMA R4, R30.reuse, R40, R7 ;  /* 0x000000281e047223 */ /* 0x042fe20000000007 */
[C---:B------:R-:W-:Y:S01]  /*32d0*/  FFMA R8, R30.reuse, R32, R11 ;  /* 0x000000201e087223 */ /* 0x040fe2000000000b */
[C---:B------:R-:W-:Y:S01]  /*32e0*/  FFMA R5, R30.reuse, R41, R0 ;  /* 0x000000291e057223 */ /* 0x040fe20000000000 */
[C---:B------:R-:W-:Y:S01]  /*32f0*/  FFMA R6, R30.reuse, R42, R45 ;  /* 0x0000002a1e067223 */ /* 0x040fe2000000002d */
[C---:B------:R-:W-:Y:S01]  /*3300*/  FFMA R7, R30.reuse, R43, R46 ;  /* 0x0000002b1e077223 */ /* 0x040fe2000000002e */
        /* <DEDUP_REMOVED lines=11> */
[----:B------:R-:W-:Y:S04]  /*33c0*/  STG.E.128 desc[UR8][R28.64], R4 ;  /* 0x000000041c007986 */ /* 0x000fe8000c101d08 */
[----:B------:R-:W-:Y:S04]  /*33d0*/  STG.E.128 desc[UR8][R28.64+0x400], R40 ;  /* 0x000400281c007986 */ /* 0x000fe8000c101d08 */
[----:B------:R-:W-:Y:S04]  /*33e0*/  STG.E.128 desc[UR8][R28.64+0x10], R8 ;  /* 0x000010081c007986 */ /* 0x000fe8000c101d08 */
[----:B------:R-:W-:Y:S01]  /*33f0*/  STG.E.128 desc[UR8][R28.64+0x410], R32 ;  /* 0x000410201c007986 */ /* 0x000fe2000c101d08 */
[----:B------:R-:W-:Y:S05]  /*3400*/  EXIT ;  /* 0x000000000000794d */ /* 0x000fea0003800000 */
.L_x_1:
[----:B------:R-:W-:-:S00]  /*3410*/  BRA `(.L_x_1) ;  /* 0xfffffffc00fc7947 */ /* 0x000fc0000383ffff */
[----:B------:R-:W-:-:S00]  /*3420*/  NOP ;  /* 0x0000000000007918 */ /* 0x000fc00000000000 */
        /* <DEDUP_REMOVED lines=13> */
.L_x_2:


//--------------------- .nv.shared.main_kernel0   --------------------------
	.section	.nv.shared.main_kernel0,"aw",@nobits
	.sectionflags	@""
	.align	16
	.zero		1024


//--------------------- .nv.shared.reserved.0     --------------------------
	.section	.nv.shared.reserved.0,"aw",@nobits
	.weak		__nv_reservedSMEM_offset_0_alias
	.size		__nv_reservedSMEM_offset_0_alias, 0, 64
	.other		__nv_reservedSMEM_offset_0_alias,@"STO_CUDA_RESERVED_SHARED STV_DEFAULT"
__nv_reservedSMEM_offset_0_alias:
	.zero		0
	.zero		64


//--------------------- .nv.constant0.main_kernel0 --------------------------
	.section	.nv.constant0.main_kernel0,"a",@progbits
	.sectionflags	@""
	.align	4
.nv.constant0.main_kernel0:
	.zero		920


//--------------------- SYMBOLS --------------------------

	.type		.nv.reservedSmem.offset0,@object
	.size		.nv.reservedSmem.offset0,0x4
	.type		.nv.reservedSmem.cap,@object
	.size		.nv.reservedSmem.cap,0x4
